//
// Generated by NVIDIA NVVM Compiler
//
// Compiler Build ID: CL-36424714
// Cuda compilation tools, release 13.0, V13.0.88
// Based on NVVM 20.0.0
//

.version 9.0
.target sm_100
.address_size 64

	// .globl	_Z11matmulNaivePfS_S_iii
// _ZZ12matmulSharedPfS_S_iiiE6shareA has been demoted
// _ZZ12matmulSharedPfS_S_iiiE6shareB has been demoted
// _ZZ13matmulBankOptPfS_S_iiiE6shareA has been demoted
// _ZZ13matmulBankOptPfS_S_iiiE6shareB has been demoted
// _ZZ14matmulBankOpt2PfS_S_iiiE6shareA has been demoted
// _ZZ14matmulBankOpt2PfS_S_iiiE6shareB has been demoted

.visible .entry _Z11matmulNaivePfS_S_iii(
	.param .u64 .ptr .align 1 _Z11matmulNaivePfS_S_iii_param_0,
	.param .u64 .ptr .align 1 _Z11matmulNaivePfS_S_iii_param_1,
	.param .u64 .ptr .align 1 _Z11matmulNaivePfS_S_iii_param_2,
	.param .u32 _Z11matmulNaivePfS_S_iii_param_3,
	.param .u32 _Z11matmulNaivePfS_S_iii_param_4,
	.param .u32 _Z11matmulNaivePfS_S_iii_param_5
)
{
	.reg .pred 	%p<13>;
	.reg .b32 	%r<44>;
	.reg .b32 	%f<68>;
	.reg .b64 	%rd<40>;

	ld.param.u64 	%rd5, [_Z11matmulNaivePfS_S_iii_param_0];
	ld.param.u64 	%rd6, [_Z11matmulNaivePfS_S_iii_param_1];
	ld.param.u64 	%rd4, [_Z11matmulNaivePfS_S_iii_param_2];
	ld.param.u32 	%r20, [_Z11matmulNaivePfS_S_iii_param_3];
	ld.param.u32 	%r21, [_Z11matmulNaivePfS_S_iii_param_4];
	ld.param.u32 	%r22, [_Z11matmulNaivePfS_S_iii_param_5];
	cvta.to.global.u64 	%rd1, %rd6;
	cvta.to.global.u64 	%rd2, %rd5;
	mov.u32 	%r23, %tid.y;
	mov.u32 	%r24, %ctaid.y;
	mov.u32 	%r25, %ntid.y;
	mad.lo.s32 	%r1, %r24, %r25, %r23;
	mov.u32 	%r26, %tid.x;
	mov.u32 	%r27, %ctaid.x;
	mov.u32 	%r28, %ntid.x;
	mad.lo.s32 	%r2, %r27, %r28, %r26;
	setp.ge.s32 	%p1, %r1, %r20;
	setp.ge.s32 	%p2, %r2, %r21;
	or.pred  	%p3, %p1, %p2;
	@%p3 bra 	$L__BB0_14;
	setp.lt.s32 	%p4, %r22, 1;
	mov.f32 	%f67, 0f00000000;
	@%p4 bra 	$L__BB0_13;
	mul.lo.s32 	%r3, %r20, %r1;
	and.b32  	%r4, %r22, 7;
	setp.lt.u32 	%p5, %r22, 8;
	mov.f32 	%f67, 0f00000000;
	mov.b32 	%r42, 0;
	@%p5 bra 	$L__BB0_5;
	and.b32  	%r42, %r22, 2147483640;
	neg.s32 	%r40, %r42;
	shl.b32 	%r7, %r21, 3;
	add.s64 	%rd3, %rd2, 16;
	mov.f32 	%f67, 0f00000000;
	mul.wide.s32 	%rd11, %r21, 4;
	mov.u32 	%r38, %r3;
	mov.u32 	%r39, %r2;
$L__BB0_4:
	.pragma "nounroll";
	mul.wide.s32 	%rd7, %r38, 4;
	add.s64 	%rd8, %rd3, %rd7;
	ld.global.f32 	%f17, [%rd8+-16];
	mul.wide.s32 	%rd9, %r39, 4;
	add.s64 	%rd10, %rd1, %rd9;
	ld.global.f32 	%f18, [%rd10];
	fma.rn.f32 	%f19, %f17, %f18, %f67;
	ld.global.f32 	%f20, [%rd8+-12];
	add.s64 	%rd12, %rd10, %rd11;
	ld.global.f32 	%f21, [%rd12];
	fma.rn.f32 	%f22, %f20, %f21, %f19;
	ld.global.f32 	%f23, [%rd8+-8];
	add.s64 	%rd13, %rd12, %rd11;
	ld.global.f32 	%f24, [%rd13];
	fma.rn.f32 	%f25, %f23, %f24, %f22;
	ld.global.f32 	%f26, [%rd8+-4];
	add.s64 	%rd14, %rd13, %rd11;
	ld.global.f32 	%f27, [%rd14];
	fma.rn.f32 	%f28, %f26, %f27, %f25;
	ld.global.f32 	%f29, [%rd8];
	add.s64 	%rd15, %rd14, %rd11;
	ld.global.f32 	%f30, [%rd15];
	fma.rn.f32 	%f31, %f29, %f30, %f28;
	ld.global.f32 	%f32, [%rd8+4];
	add.s64 	%rd16, %rd15, %rd11;
	ld.global.f32 	%f33, [%rd16];
	fma.rn.f32 	%f34, %f32, %f33, %f31;
	ld.global.f32 	%f35, [%rd8+8];
	add.s64 	%rd17, %rd16, %rd11;
	ld.global.f32 	%f36, [%rd17];
	fma.rn.f32 	%f37, %f35, %f36, %f34;
	ld.global.f32 	%f38, [%rd8+12];
	add.s64 	%rd18, %rd17, %rd11;
	ld.global.f32 	%f39, [%rd18];
	fma.rn.f32 	%f67, %f38, %f39, %f37;
	add.s32 	%r40, %r40, 8;
	add.s32 	%r39, %r39, %r7;
	add.s32 	%r38, %r38, 8;
	setp.ne.s32 	%p6, %r40, 0;
	@%p6 bra 	$L__BB0_4;
$L__BB0_5:
	setp.eq.s32 	%p7, %r4, 0;
	@%p7 bra 	$L__BB0_13;
	and.b32  	%r15, %r22, 3;
	setp.lt.u32 	%p8, %r4, 4;
	@%p8 bra 	$L__BB0_8;
	add.s32 	%r30, %r42, %r3;
	mul.wide.s32 	%rd19, %r30, 4;
	add.s64 	%rd20, %rd2, %rd19;
	ld.global.f32 	%f41, [%rd20];
	mad.lo.s32 	%r31, %r42, %r21, %r2;
	mul.wide.s32 	%rd21, %r31, 4;
	add.s64 	%rd22, %rd1, %rd21;
	ld.global.f32 	%f42, [%rd22];
	fma.rn.f32 	%f43, %f41, %f42, %f67;
	ld.global.f32 	%f44, [%rd20+4];
	mul.wide.s32 	%rd23, %r21, 4;
	add.s64 	%rd24, %rd22, %rd23;
	ld.global.f32 	%f45, [%rd24];
	fma.rn.f32 	%f46, %f44, %f45, %f43;
	ld.global.f32 	%f47, [%rd20+8];
	add.s64 	%rd25, %rd24, %rd23;
	ld.global.f32 	%f48, [%rd25];
	fma.rn.f32 	%f49, %f47, %f48, %f46;
	ld.global.f32 	%f50, [%rd20+12];
	add.s64 	%rd26, %rd25, %rd23;
	ld.global.f32 	%f51, [%rd26];
	fma.rn.f32 	%f67, %f50, %f51, %f49;
	add.s32 	%r42, %r42, 4;
$L__BB0_8:
	setp.eq.s32 	%p9, %r15, 0;
	@%p9 bra 	$L__BB0_13;
	setp.eq.s32 	%p10, %r15, 1;
	@%p10 bra 	$L__BB0_11;
	add.s32 	%r32, %r42, %r3;
	mul.wide.s32 	%rd27, %r32, 4;
	add.s64 	%rd28, %rd2, %rd27;
	ld.global.f32 	%f53, [%rd28];
	mad.lo.s32 	%r33, %r42, %r21, %r2;
	mul.wide.s32 	%rd29, %r33, 4;
	add.s64 	%rd30, %rd1, %rd29;
	ld.global.f32 	%f54, [%rd30];
	fma.rn.f32 	%f55, %f53, %f54, %f67;
	ld.global.f32 	%f56, [%rd28+4];
	mul.wide.s32 	%rd31, %r21, 4;
	add.s64 	%rd32, %rd30, %rd31;
	ld.global.f32 	%f57, [%rd32];
	fma.rn.f32 	%f67, %f56, %f57, %f55;
	add.s32 	%r42, %r42, 2;
$L__BB0_11:
	and.b32  	%r34, %r22, 1;
	setp.eq.b32 	%p11, %r34, 1;
	not.pred 	%p12, %p11;
	@%p12 bra 	$L__BB0_13;
	add.s32 	%r35, %r42, %r3;
	mul.wide.s32 	%rd33, %r35, 4;
	add.s64 	%rd34, %rd2, %rd33;
	ld.global.f32 	%f58, [%rd34];
	mad.lo.s32 	%r36, %r42, %r21, %r2;
	mul.wide.s32 	%rd35, %r36, 4;
	add.s64 	%rd36, %rd1, %rd35;
	ld.global.f32 	%f59, [%rd36];
	fma.rn.f32 	%f67, %f58, %f59, %f67;
$L__BB0_13:
	mad.lo.s32 	%r37, %r20, %r1, %r2;
	cvta.to.global.u64 	%rd37, %rd4;
	mul.wide.s32 	%rd38, %r37, 4;
	add.s64 	%rd39, %rd37, %rd38;
	st.global.f32 	[%rd39], %f67;
$L__BB0_14:
	ret;

}
	// .globl	_Z12matmulSharedPfS_S_iii
.visible .entry _Z12matmulSharedPfS_S_iii(
	.param .u64 .ptr .align 1 _Z12matmulSharedPfS_S_iii_param_0,
	.param .u64 .ptr .align 1 _Z12matmulSharedPfS_S_iii_param_1,
	.param .u64 .ptr .align 1 _Z12matmulSharedPfS_S_iii_param_2,
	.param .u32 _Z12matmulSharedPfS_S_iii_param_3,
	.param .u32 _Z12matmulSharedPfS_S_iii_param_4,
	.param .u32 _Z12matmulSharedPfS_S_iii_param_5
)
{
	.reg .pred 	%p<10>;
	.reg .b32 	%r<101>;
	.reg .b32 	%f<368>;
	.reg .b64 	%rd<40>;
	// demoted variable
	.shared .align 4 .b8 _ZZ12matmulSharedPfS_S_iiiE6shareA[1024];
	// demoted variable
	.shared .align 4 .b8 _ZZ12matmulSharedPfS_S_iiiE6shareB[1024];
	ld.param.u32 	%r30, [_Z12matmulSharedPfS_S_iii_param_3];
	ld.param.u32 	%r31, [_Z12matmulSharedPfS_S_iii_param_4];
	mov.u32 	%r1, %tid.y;
	mov.u32 	%r33, %ctaid.y;
	mov.u32 	%r34, %ntid.y;
	mad.lo.s32 	%r2, %r33, %r34, %r1;
	mov.u32 	%r3, %tid.x;
	mov.u32 	%r35, %ctaid.x;
	mov.u32 	%r36, %ntid.x;
	mad.lo.s32 	%r4, %r35, %r36, %r3;
	setp.ge.s32 	%p1, %r2, %r30;
	setp.ge.s32 	%p2, %r4, %r31;
	or.pred  	%p3, %p1, %p2;
	@%p3 bra 	$L__BB1_11;
	ld.param.u32 	%r88, [_Z12matmulSharedPfS_S_iii_param_5];
	setp.lt.s32 	%p4, %r88, 1;
	mov.f32 	%f367, 0f00000000;
	@%p4 bra 	$L__BB1_10;
	ld.param.u32 	%r89, [_Z12matmulSharedPfS_S_iii_param_5];
	ld.param.u32 	%r80, [_Z12matmulSharedPfS_S_iii_param_3];
	mul.lo.s32 	%r93, %r80, %r2;
	shl.b32 	%r38, %r3, 6;
	mov.u32 	%r39, _ZZ12matmulSharedPfS_S_iiiE6shareA;
	add.s32 	%r6, %r39, %r38;
	shl.b32 	%r40, %r1, 6;
	mov.u32 	%r41, _ZZ12matmulSharedPfS_S_iiiE6shareB;
	add.s32 	%r7, %r41, %r40;
	add.s32 	%r42, %r89, -1;
	shr.u32 	%r43, %r42, 4;
	add.s32 	%r8, %r43, 1;
	setp.lt.u32 	%p5, %r89, 49;
	mov.f32 	%f367, 0f00000000;
	mov.b32 	%r99, 0;
	@%p5 bra 	$L__BB1_5;
	ld.param.u32 	%r84, [_Z12matmulSharedPfS_S_iii_param_4];
	shl.b32 	%r45, %r84, 5;
	add.s32 	%r97, %r4, %r45;
	mad.lo.s32 	%r96, %r84, 48, %r4;
	shl.b32 	%r46, %r84, 4;
	add.s32 	%r95, %r4, %r46;
	and.b32  	%r47, %r8, 536870908;
	neg.s32 	%r92, %r47;
	mov.f32 	%f367, 0f00000000;
	mov.b32 	%r99, 0;
	mov.u32 	%r94, %r4;
$L__BB1_4:
	.pragma "nounroll";
	ld.param.u32 	%r85, [_Z12matmulSharedPfS_S_iii_param_4];
	ld.param.u64 	%rd36, [_Z12matmulSharedPfS_S_iii_param_1];
	ld.param.u64 	%rd33, [_Z12matmulSharedPfS_S_iii_param_0];
	mul.wide.s32 	%rd4, %r93, 4;
	cvta.to.global.u64 	%rd5, %rd33;
	add.s64 	%rd6, %rd5, %rd4;
	ld.global.f32 	%f14, [%rd6];
	shl.b32 	%r49, %r1, 2;
	add.s32 	%r50, %r6, %r49;
	st.shared.f32 	[%r50], %f14;
	cvta.to.global.u64 	%rd7, %rd36;
	mul.wide.s32 	%rd8, %r94, 4;
	add.s64 	%rd9, %rd7, %rd8;
	ld.global.f32 	%f15, [%rd9];
	shl.b32 	%r52, %r3, 2;
	add.s32 	%r53, %r7, %r52;
	st.shared.f32 	[%r53], %f15;
	bar.sync 	0;
	ld.shared.f32 	%f16, [%r6];
	ld.shared.f32 	%f17, [%r7];
	fma.rn.f32 	%f18, %f16, %f17, %f367;
	ld.shared.f32 	%f19, [%r6+4];
	ld.shared.f32 	%f20, [%r7+4];
	fma.rn.f32 	%f21, %f19, %f20, %f18;
	ld.shared.f32 	%f22, [%r6+8];
	ld.shared.f32 	%f23, [%r7+8];
	fma.rn.f32 	%f24, %f22, %f23, %f21;
	ld.shared.f32 	%f25, [%r6+12];
	ld.shared.f32 	%f26, [%r7+12];
	fma.rn.f32 	%f27, %f25, %f26, %f24;
	ld.shared.f32 	%f28, [%r6+16];
	ld.shared.f32 	%f29, [%r7+16];
	fma.rn.f32 	%f30, %f28, %f29, %f27;
	ld.shared.f32 	%f31, [%r6+20];
	ld.shared.f32 	%f32, [%r7+20];
	fma.rn.f32 	%f33, %f31, %f32, %f30;
	ld.shared.f32 	%f34, [%r6+24];
	ld.shared.f32 	%f35, [%r7+24];
	fma.rn.f32 	%f36, %f34, %f35, %f33;
	ld.shared.f32 	%f37, [%r6+28];
	ld.shared.f32 	%f38, [%r7+28];
	fma.rn.f32 	%f39, %f37, %f38, %f36;
	ld.shared.f32 	%f40, [%r6+32];
	ld.shared.f32 	%f41, [%r7+32];
	fma.rn.f32 	%f42, %f40, %f41, %f39;
	ld.shared.f32 	%f43, [%r6+36];
	ld.shared.f32 	%f44, [%r7+36];
	fma.rn.f32 	%f45, %f43, %f44, %f42;
	ld.shared.f32 	%f46, [%r6+40];
	ld.shared.f32 	%f47, [%r7+40];
	fma.rn.f32 	%f48, %f46, %f47, %f45;
	ld.shared.f32 	%f49, [%r6+44];
	ld.shared.f32 	%f50, [%r7+44];
	fma.rn.f32 	%f51, %f49, %f50, %f48;
	ld.shared.f32 	%f52, [%r6+48];
	ld.shared.f32 	%f53, [%r7+48];
	fma.rn.f32 	%f54, %f52, %f53, %f51;
	ld.shared.f32 	%f55, [%r6+52];
	ld.shared.f32 	%f56, [%r7+52];
	fma.rn.f32 	%f57, %f55, %f56, %f54;
	ld.shared.f32 	%f58, [%r6+56];
	ld.shared.f32 	%f59, [%r7+56];
	fma.rn.f32 	%f60, %f58, %f59, %f57;
	ld.shared.f32 	%f61, [%r6+60];
	ld.shared.f32 	%f62, [%r7+60];
	fma.rn.f32 	%f63, %f61, %f62, %f60;
	bar.sync 	0;
	ld.global.f32 	%f64, [%rd6+64];
	st.shared.f32 	[%r50], %f64;
	mul.wide.s32 	%rd10, %r95, 4;
	add.s64 	%rd11, %rd7, %rd10;
	ld.global.f32 	%f65, [%rd11];
	st.shared.f32 	[%r53], %f65;
	bar.sync 	0;
	ld.shared.f32 	%f66, [%r6];
	ld.shared.f32 	%f67, [%r7];
	fma.rn.f32 	%f68, %f66, %f67, %f63;
	ld.shared.f32 	%f69, [%r6+4];
	ld.shared.f32 	%f70, [%r7+4];
	fma.rn.f32 	%f71, %f69, %f70, %f68;
	ld.shared.f32 	%f72, [%r6+8];
	ld.shared.f32 	%f73, [%r7+8];
	fma.rn.f32 	%f74, %f72, %f73, %f71;
	ld.shared.f32 	%f75, [%r6+12];
	ld.shared.f32 	%f76, [%r7+12];
	fma.rn.f32 	%f77, %f75, %f76, %f74;
	ld.shared.f32 	%f78, [%r6+16];
	ld.shared.f32 	%f79, [%r7+16];
	fma.rn.f32 	%f80, %f78, %f79, %f77;
	ld.shared.f32 	%f81, [%r6+20];
	ld.shared.f32 	%f82, [%r7+20];
	fma.rn.f32 	%f83, %f81, %f82, %f80;
	ld.shared.f32 	%f84, [%r6+24];
	ld.shared.f32 	%f85, [%r7+24];
	fma.rn.f32 	%f86, %f84, %f85, %f83;
	ld.shared.f32 	%f87, [%r6+28];
	ld.shared.f32 	%f88, [%r7+28];
	fma.rn.f32 	%f89, %f87, %f88, %f86;
	ld.shared.f32 	%f90, [%r6+32];
	ld.shared.f32 	%f91, [%r7+32];
	fma.rn.f32 	%f92, %f90, %f91, %f89;
	ld.shared.f32 	%f93, [%r6+36];
	ld.shared.f32 	%f94, [%r7+36];
	fma.rn.f32 	%f95, %f93, %f94, %f92;
	ld.shared.f32 	%f96, [%r6+40];
	ld.shared.f32 	%f97, [%r7+40];
	fma.rn.f32 	%f98, %f96, %f97, %f95;
	ld.shared.f32 	%f99, [%r6+44];
	ld.shared.f32 	%f100, [%r7+44];
	fma.rn.f32 	%f101, %f99, %f100, %f98;
	ld.shared.f32 	%f102, [%r6+48];
	ld.shared.f32 	%f103, [%r7+48];
	fma.rn.f32 	%f104, %f102, %f103, %f101;
	ld.shared.f32 	%f105, [%r6+52];
	ld.shared.f32 	%f106, [%r7+52];
	fma.rn.f32 	%f107, %f105, %f106, %f104;
	ld.shared.f32 	%f108, [%r6+56];
	ld.shared.f32 	%f109, [%r7+56];
	fma.rn.f32 	%f110, %f108, %f109, %f107;
	ld.shared.f32 	%f111, [%r6+60];
	ld.shared.f32 	%f112, [%r7+60];
	fma.rn.f32 	%f113, %f111, %f112, %f110;
	bar.sync 	0;
	ld.global.f32 	%f114, [%rd6+128];
	st.shared.f32 	[%r50], %f114;
	mul.wide.s32 	%rd12, %r97, 4;
	add.s64 	%rd13, %rd7, %rd12;
	ld.global.f32 	%f115, [%rd13];
	st.shared.f32 	[%r53], %f115;
	bar.sync 	0;
	ld.shared.f32 	%f116, [%r6];
	ld.shared.f32 	%f117, [%r7];
	fma.rn.f32 	%f118, %f116, %f117, %f113;
	ld.shared.f32 	%f119, [%r6+4];
	ld.shared.f32 	%f120, [%r7+4];
	fma.rn.f32 	%f121, %f119, %f120, %f118;
	ld.shared.f32 	%f122, [%r6+8];
	ld.shared.f32 	%f123, [%r7+8];
	fma.rn.f32 	%f124, %f122, %f123, %f121;
	ld.shared.f32 	%f125, [%r6+12];
	ld.shared.f32 	%f126, [%r7+12];
	fma.rn.f32 	%f127, %f125, %f126, %f124;
	ld.shared.f32 	%f128, [%r6+16];
	ld.shared.f32 	%f129, [%r7+16];
	fma.rn.f32 	%f130, %f128, %f129, %f127;
	ld.shared.f32 	%f131, [%r6+20];
	ld.shared.f32 	%f132, [%r7+20];
	fma.rn.f32 	%f133, %f131, %f132, %f130;
	ld.shared.f32 	%f134, [%r6+24];
	ld.shared.f32 	%f135, [%r7+24];
	fma.rn.f32 	%f136, %f134, %f135, %f133;
	ld.shared.f32 	%f137, [%r6+28];
	ld.shared.f32 	%f138, [%r7+28];
	fma.rn.f32 	%f139, %f137, %f138, %f136;
	ld.shared.f32 	%f140, [%r6+32];
	ld.shared.f32 	%f141, [%r7+32];
	fma.rn.f32 	%f142, %f140, %f141, %f139;
	ld.shared.f32 	%f143, [%r6+36];
	ld.shared.f32 	%f144, [%r7+36];
	fma.rn.f32 	%f145, %f143, %f144, %f142;
	ld.shared.f32 	%f146, [%r6+40];
	ld.shared.f32 	%f147, [%r7+40];
	fma.rn.f32 	%f148, %f146, %f147, %f145;
	ld.shared.f32 	%f149, [%r6+44];
	ld.shared.f32 	%f150, [%r7+44];
	fma.rn.f32 	%f151, %f149, %f150, %f148;
	ld.shared.f32 	%f152, [%r6+48];
	ld.shared.f32 	%f153, [%r7+48];
	fma.rn.f32 	%f154, %f152, %f153, %f151;
	ld.shared.f32 	%f155, [%r6+52];
	ld.shared.f32 	%f156, [%r7+52];
	fma.rn.f32 	%f157, %f155, %f156, %f154;
	ld.shared.f32 	%f158, [%r6+56];
	ld.shared.f32 	%f159, [%r7+56];
	fma.rn.f32 	%f160, %f158, %f159, %f157;
	ld.shared.f32 	%f161, [%r6+60];
	ld.shared.f32 	%f162, [%r7+60];
	fma.rn.f32 	%f163, %f161, %f162, %f160;
	bar.sync 	0;
	ld.global.f32 	%f164, [%rd6+192];
	st.shared.f32 	[%r50], %f164;
	mul.wide.s32 	%rd14, %r96, 4;
	add.s64 	%rd15, %rd7, %rd14;
	ld.global.f32 	%f165, [%rd15];
	st.shared.f32 	[%r53], %f165;
	bar.sync 	0;
	ld.shared.f32 	%f166, [%r6];
	ld.shared.f32 	%f167, [%r7];
	fma.rn.f32 	%f168, %f166, %f167, %f163;
	ld.shared.f32 	%f169, [%r6+4];
	ld.shared.f32 	%f170, [%r7+4];
	fma.rn.f32 	%f171, %f169, %f170, %f168;
	ld.shared.f32 	%f172, [%r6+8];
	ld.shared.f32 	%f173, [%r7+8];
	fma.rn.f32 	%f174, %f172, %f173, %f171;
	ld.shared.f32 	%f175, [%r6+12];
	ld.shared.f32 	%f176, [%r7+12];
	fma.rn.f32 	%f177, %f175, %f176, %f174;
	ld.shared.f32 	%f178, [%r6+16];
	ld.shared.f32 	%f179, [%r7+16];
	fma.rn.f32 	%f180, %f178, %f179, %f177;
	ld.shared.f32 	%f181, [%r6+20];
	ld.shared.f32 	%f182, [%r7+20];
	fma.rn.f32 	%f183, %f181, %f182, %f180;
	ld.shared.f32 	%f184, [%r6+24];
	ld.shared.f32 	%f185, [%r7+24];
	fma.rn.f32 	%f186, %f184, %f185, %f183;
	ld.shared.f32 	%f187, [%r6+28];
	ld.shared.f32 	%f188, [%r7+28];
	fma.rn.f32 	%f189, %f187, %f188, %f186;
	ld.shared.f32 	%f190, [%r6+32];
	ld.shared.f32 	%f191, [%r7+32];
	fma.rn.f32 	%f192, %f190, %f191, %f189;
	ld.shared.f32 	%f193, [%r6+36];
	ld.shared.f32 	%f194, [%r7+36];
	fma.rn.f32 	%f195, %f193, %f194, %f192;
	ld.shared.f32 	%f196, [%r6+40];
	ld.shared.f32 	%f197, [%r7+40];
	fma.rn.f32 	%f198, %f196, %f197, %f195;
	ld.shared.f32 	%f199, [%r6+44];
	ld.shared.f32 	%f200, [%r7+44];
	fma.rn.f32 	%f201, %f199, %f200, %f198;
	ld.shared.f32 	%f202, [%r6+48];
	ld.shared.f32 	%f203, [%r7+48];
	fma.rn.f32 	%f204, %f202, %f203, %f201;
	ld.shared.f32 	%f205, [%r6+52];
	ld.shared.f32 	%f206, [%r7+52];
	fma.rn.f32 	%f207, %f205, %f206, %f204;
	ld.shared.f32 	%f208, [%r6+56];
	ld.shared.f32 	%f209, [%r7+56];
	fma.rn.f32 	%f210, %f208, %f209, %f207;
	ld.shared.f32 	%f211, [%r6+60];
	ld.shared.f32 	%f212, [%r7+60];
	fma.rn.f32 	%f367, %f211, %f212, %f210;
	bar.sync 	0;
	add.s32 	%r99, %r99, 64;
	shl.b32 	%r54, %r85, 6;
	add.s32 	%r97, %r97, %r54;
	add.s32 	%r96, %r96, %r54;
	add.s32 	%r95, %r95, %r54;
	add.s32 	%r94, %r94, %r54;
	add.s32 	%r93, %r93, 64;
	add.s32 	%r92, %r92, 4;
	setp.ne.s32 	%p6, %r92, 0;
	@%p6 bra 	$L__BB1_4;
$L__BB1_5:
	ld.param.u32 	%r90, [_Z12matmulSharedPfS_S_iii_param_5];
	add.s32 	%r56, %r90, -1;
	shr.u32 	%r57, %r56, 4;
	add.s32 	%r58, %r57, 1;
	and.b32  	%r55, %r58, 3;
	setp.eq.s32 	%p7, %r55, 0;
	@%p7 bra 	$L__BB1_10;
	setp.eq.s32 	%p8, %r55, 1;
	@%p8 bra 	$L__BB1_8;
	ld.param.u32 	%r86, [_Z12matmulSharedPfS_S_iii_param_4];
	ld.param.u32 	%r81, [_Z12matmulSharedPfS_S_iii_param_3];
	ld.param.u64 	%rd37, [_Z12matmulSharedPfS_S_iii_param_1];
	ld.param.u64 	%rd34, [_Z12matmulSharedPfS_S_iii_param_0];
	mad.lo.s32 	%r59, %r81, %r2, %r99;
	cvta.to.global.u64 	%rd16, %rd34;
	mul.wide.s32 	%rd17, %r59, 4;
	add.s64 	%rd18, %rd16, %rd17;
	ld.global.f32 	%f214, [%rd18];
	shl.b32 	%r61, %r1, 2;
	add.s32 	%r62, %r6, %r61;
	st.shared.f32 	[%r62], %f214;
	mad.lo.s32 	%r63, %r99, %r86, %r4;
	cvta.to.global.u64 	%rd19, %rd37;
	mul.wide.s32 	%rd20, %r63, 4;
	add.s64 	%rd21, %rd19, %rd20;
	ld.global.f32 	%f215, [%rd21];
	shl.b32 	%r65, %r3, 2;
	add.s32 	%r66, %r7, %r65;
	st.shared.f32 	[%r66], %f215;
	bar.sync 	0;
	ld.shared.f32 	%f216, [%r6];
	ld.shared.f32 	%f217, [%r7];
	fma.rn.f32 	%f218, %f216, %f217, %f367;
	ld.shared.f32 	%f219, [%r6+4];
	ld.shared.f32 	%f220, [%r7+4];
	fma.rn.f32 	%f221, %f219, %f220, %f218;
	ld.shared.f32 	%f222, [%r6+8];
	ld.shared.f32 	%f223, [%r7+8];
	fma.rn.f32 	%f224, %f222, %f223, %f221;
	ld.shared.f32 	%f225, [%r6+12];
	ld.shared.f32 	%f226, [%r7+12];
	fma.rn.f32 	%f227, %f225, %f226, %f224;
	ld.shared.f32 	%f228, [%r6+16];
	ld.shared.f32 	%f229, [%r7+16];
	fma.rn.f32 	%f230, %f228, %f229, %f227;
	ld.shared.f32 	%f231, [%r6+20];
	ld.shared.f32 	%f232, [%r7+20];
	fma.rn.f32 	%f233, %f231, %f232, %f230;
	ld.shared.f32 	%f234, [%r6+24];
	ld.shared.f32 	%f235, [%r7+24];
	fma.rn.f32 	%f236, %f234, %f235, %f233;
	ld.shared.f32 	%f237, [%r6+28];
	ld.shared.f32 	%f238, [%r7+28];
	fma.rn.f32 	%f239, %f237, %f238, %f236;
	ld.shared.f32 	%f240, [%r6+32];
	ld.shared.f32 	%f241, [%r7+32];
	fma.rn.f32 	%f242, %f240, %f241, %f239;
	ld.shared.f32 	%f243, [%r6+36];
	ld.shared.f32 	%f244, [%r7+36];
	fma.rn.f32 	%f245, %f243, %f244, %f242;
	ld.shared.f32 	%f246, [%r6+40];
	ld.shared.f32 	%f247, [%r7+40];
	fma.rn.f32 	%f248, %f246, %f247, %f245;
	ld.shared.f32 	%f249, [%r6+44];
	ld.shared.f32 	%f250, [%r7+44];
	fma.rn.f32 	%f251, %f249, %f250, %f248;
	ld.shared.f32 	%f252, [%r6+48];
	ld.shared.f32 	%f253, [%r7+48];
	fma.rn.f32 	%f254, %f252, %f253, %f251;
	ld.shared.f32 	%f255, [%r6+52];
	ld.shared.f32 	%f256, [%r7+52];
	fma.rn.f32 	%f257, %f255, %f256, %f254;
	ld.shared.f32 	%f258, [%r6+56];
	ld.shared.f32 	%f259, [%r7+56];
	fma.rn.f32 	%f260, %f258, %f259, %f257;
	ld.shared.f32 	%f261, [%r6+60];
	ld.shared.f32 	%f262, [%r7+60];
	fma.rn.f32 	%f263, %f261, %f262, %f260;
	bar.sync 	0;
	ld.global.f32 	%f264, [%rd18+64];
	st.shared.f32 	[%r62], %f264;
	shl.b32 	%r67, %r86, 4;
	add.s32 	%r68, %r63, %r67;
	mul.wide.s32 	%rd22, %r68, 4;
	add.s64 	%rd23, %rd19, %rd22;
	ld.global.f32 	%f265, [%rd23];
	st.shared.f32 	[%r66], %f265;
	bar.sync 	0;
	ld.shared.f32 	%f266, [%r6];
	ld.shared.f32 	%f267, [%r7];
	fma.rn.f32 	%f268, %f266, %f267, %f263;
	ld.shared.f32 	%f269, [%r6+4];
	ld.shared.f32 	%f270, [%r7+4];
	fma.rn.f32 	%f271, %f269, %f270, %f268;
	ld.shared.f32 	%f272, [%r6+8];
	ld.shared.f32 	%f273, [%r7+8];
	fma.rn.f32 	%f274, %f272, %f273, %f271;
	ld.shared.f32 	%f275, [%r6+12];
	ld.shared.f32 	%f276, [%r7+12];
	fma.rn.f32 	%f277, %f275, %f276, %f274;
	ld.shared.f32 	%f278, [%r6+16];
	ld.shared.f32 	%f279, [%r7+16];
	fma.rn.f32 	%f280, %f278, %f279, %f277;
	ld.shared.f32 	%f281, [%r6+20];
	ld.shared.f32 	%f282, [%r7+20];
	fma.rn.f32 	%f283, %f281, %f282, %f280;
	ld.shared.f32 	%f284, [%r6+24];
	ld.shared.f32 	%f285, [%r7+24];
	fma.rn.f32 	%f286, %f284, %f285, %f283;
	ld.shared.f32 	%f287, [%r6+28];
	ld.shared.f32 	%f288, [%r7+28];
	fma.rn.f32 	%f289, %f287, %f288, %f286;
	ld.shared.f32 	%f290, [%r6+32];
	ld.shared.f32 	%f291, [%r7+32];
	fma.rn.f32 	%f292, %f290, %f291, %f289;
	ld.shared.f32 	%f293, [%r6+36];
	ld.shared.f32 	%f294, [%r7+36];
	fma.rn.f32 	%f295, %f293, %f294, %f292;
	ld.shared.f32 	%f296, [%r6+40];
	ld.shared.f32 	%f297, [%r7+40];
	fma.rn.f32 	%f298, %f296, %f297, %f295;
	ld.shared.f32 	%f299, [%r6+44];
	ld.shared.f32 	%f300, [%r7+44];
	fma.rn.f32 	%f301, %f299, %f300, %f298;
	ld.shared.f32 	%f302, [%r6+48];
	ld.shared.f32 	%f303, [%r7+48];
	fma.rn.f32 	%f304, %f302, %f303, %f301;
	ld.shared.f32 	%f305, [%r6+52];
	ld.shared.f32 	%f306, [%r7+52];
	fma.rn.f32 	%f307, %f305, %f306, %f304;
	ld.shared.f32 	%f308, [%r6+56];
	ld.shared.f32 	%f309, [%r7+56];
	fma.rn.f32 	%f310, %f308, %f309, %f307;
	ld.shared.f32 	%f311, [%r6+60];
	ld.shared.f32 	%f312, [%r7+60];
	fma.rn.f32 	%f367, %f311, %f312, %f310;
	bar.sync 	0;
	add.s32 	%r99, %r99, 32;
$L__BB1_8:
	ld.param.u32 	%r91, [_Z12matmulSharedPfS_S_iii_param_5];
	add.s32 	%r69, %r91, -1;
	and.b32  	%r70, %r69, 16;
	setp.ne.s32 	%p9, %r70, 0;
	@%p9 bra 	$L__BB1_10;
	ld.param.u32 	%r87, [_Z12matmulSharedPfS_S_iii_param_4];
	ld.param.u32 	%r82, [_Z12matmulSharedPfS_S_iii_param_3];
	ld.param.u64 	%rd38, [_Z12matmulSharedPfS_S_iii_param_1];
	ld.param.u64 	%rd35, [_Z12matmulSharedPfS_S_iii_param_0];
	mad.lo.s32 	%r71, %r82, %r2, %r99;
	cvta.to.global.u64 	%rd24, %rd35;
	mul.wide.s32 	%rd25, %r71, 4;
	add.s64 	%rd26, %rd24, %rd25;
	ld.global.f32 	%f313, [%rd26];
	shl.b32 	%r73, %r1, 2;
	add.s32 	%r74, %r6, %r73;
	st.shared.f32 	[%r74], %f313;
	mad.lo.s32 	%r75, %r99, %r87, %r4;
	cvta.to.global.u64 	%rd27, %rd38;
	mul.wide.s32 	%rd28, %r75, 4;
	add.s64 	%rd29, %rd27, %rd28;
	ld.global.f32 	%f314, [%rd29];
	shl.b32 	%r77, %r3, 2;
	add.s32 	%r78, %r7, %r77;
	st.shared.f32 	[%r78], %f314;
	bar.sync 	0;
	ld.shared.f32 	%f315, [%r6];
	ld.shared.f32 	%f316, [%r7];
	fma.rn.f32 	%f317, %f315, %f316, %f367;
	ld.shared.f32 	%f318, [%r6+4];
	ld.shared.f32 	%f319, [%r7+4];
	fma.rn.f32 	%f320, %f318, %f319, %f317;
	ld.shared.f32 	%f321, [%r6+8];
	ld.shared.f32 	%f322, [%r7+8];
	fma.rn.f32 	%f323, %f321, %f322, %f320;
	ld.shared.f32 	%f324, [%r6+12];
	ld.shared.f32 	%f325, [%r7+12];
	fma.rn.f32 	%f326, %f324, %f325, %f323;
	ld.shared.f32 	%f327, [%r6+16];
	ld.shared.f32 	%f328, [%r7+16];
	fma.rn.f32 	%f329, %f327, %f328, %f326;
	ld.shared.f32 	%f330, [%r6+20];
	ld.shared.f32 	%f331, [%r7+20];
	fma.rn.f32 	%f332, %f330, %f331, %f329;
	ld.shared.f32 	%f333, [%r6+24];
	ld.shared.f32 	%f334, [%r7+24];
	fma.rn.f32 	%f335, %f333, %f334, %f332;
	ld.shared.f32 	%f336, [%r6+28];
	ld.shared.f32 	%f337, [%r7+28];
	fma.rn.f32 	%f338, %f336, %f337, %f335;
	ld.shared.f32 	%f339, [%r6+32];
	ld.shared.f32 	%f340, [%r7+32];
	fma.rn.f32 	%f341, %f339, %f340, %f338;
	ld.shared.f32 	%f342, [%r6+36];
	ld.shared.f32 	%f343, [%r7+36];
	fma.rn.f32 	%f344, %f342, %f343, %f341;
	ld.shared.f32 	%f345, [%r6+40];
	ld.shared.f32 	%f346, [%r7+40];
	fma.rn.f32 	%f347, %f345, %f346, %f344;
	ld.shared.f32 	%f348, [%r6+44];
	ld.shared.f32 	%f349, [%r7+44];
	fma.rn.f32 	%f350, %f348, %f349, %f347;
	ld.shared.f32 	%f351, [%r6+48];
	ld.shared.f32 	%f352, [%r7+48];
	fma.rn.f32 	%f353, %f351, %f352, %f350;
	ld.shared.f32 	%f354, [%r6+52];
	ld.shared.f32 	%f355, [%r7+52];
	fma.rn.f32 	%f356, %f354, %f355, %f353;
	ld.shared.f32 	%f357, [%r6+56];
	ld.shared.f32 	%f358, [%r7+56];
	fma.rn.f32 	%f359, %f357, %f358, %f356;
	ld.shared.f32 	%f360, [%r6+60];
	ld.shared.f32 	%f361, [%r7+60];
	fma.rn.f32 	%f367, %f360, %f361, %f359;
	bar.sync 	0;
$L__BB1_10:
	ld.param.u32 	%r83, [_Z12matmulSharedPfS_S_iii_param_3];
	ld.param.u64 	%rd39, [_Z12matmulSharedPfS_S_iii_param_2];
	mad.lo.s32 	%r79, %r83, %r2, %r4;
	cvta.to.global.u64 	%rd30, %rd39;
	mul.wide.s32 	%rd31, %r79, 4;
	add.s64 	%rd32, %rd30, %rd31;
	st.global.f32 	[%rd32], %f367;
$L__BB1_11:
	ret;

}
	// .globl	_Z13matmulBankOptPfS_S_iii
.visible .entry _Z13matmulBankOptPfS_S_iii(
	.param .u64 .ptr .align 1 _Z13matmulBankOptPfS_S_iii_param_0,
	.param .u64 .ptr .align 1 _Z13matmulBankOptPfS_S_iii_param_1,
	.param .u64 .ptr .align 1 _Z13matmulBankOptPfS_S_iii_param_2,
	.param .u32 _Z13matmulBankOptPfS_S_iii_param_3,
	.param .u32 _Z13matmulBankOptPfS_S_iii_param_4,
	.param .u32 _Z13matmulBankOptPfS_S_iii_param_5
)
{
	.reg .pred 	%p<10>;
	.reg .b32 	%r<103>;
	.reg .b32 	%f<368>;
	.reg .b64 	%rd<40>;
	// demoted variable
	.shared .align 4 .b8 _ZZ13matmulBankOptPfS_S_iiiE6shareA[1024];
	// demoted variable
	.shared .align 4 .b8 _ZZ13matmulBankOptPfS_S_iiiE6shareB[1024];
	ld.param.u32 	%r27, [_Z13matmulBankOptPfS_S_iii_param_3];
	ld.param.u32 	%r28, [_Z13matmulBankOptPfS_S_iii_param_4];
	mov.u32 	%r30, %tid.y;
	mov.u32 	%r31, %ctaid.y;
	mov.u32 	%r32, %ntid.y;
	mad.lo.s32 	%r1, %r31, %r32, %r30;
	mov.u32 	%r33, %tid.x;
	mov.u32 	%r34, %ctaid.x;
	mov.u32 	%r35, %ntid.x;
	mad.lo.s32 	%r2, %r34, %r35, %r33;
	setp.ge.s32 	%p1, %r1, %r27;
	setp.ge.s32 	%p2, %r2, %r28;
	or.pred  	%p3, %p1, %p2;
	@%p3 bra 	$L__BB2_11;
	ld.param.u32 	%r91, [_Z13matmulBankOptPfS_S_iii_param_5];
	setp.lt.s32 	%p4, %r91, 1;
	mov.f32 	%f367, 0f00000000;
	@%p4 bra 	$L__BB2_10;
	ld.param.u32 	%r92, [_Z13matmulBankOptPfS_S_iii_param_5];
	mul.lo.s32 	%r95, %r27, %r1;
	add.s32 	%r37, %r92, -1;
	shr.u32 	%r38, %r37, 4;
	add.s32 	%r4, %r38, 1;
	setp.lt.u32 	%p5, %r92, 49;
	mov.f32 	%f367, 0f00000000;
	mov.b32 	%r101, 0;
	@%p5 bra 	$L__BB2_5;
	shl.b32 	%r40, %r28, 5;
	add.s32 	%r99, %r2, %r40;
	mad.lo.s32 	%r98, %r28, 48, %r2;
	shl.b32 	%r41, %r28, 4;
	add.s32 	%r97, %r2, %r41;
	and.b32  	%r42, %r4, 536870908;
	neg.s32 	%r94, %r42;
	mov.f32 	%f367, 0f00000000;
	mov.b32 	%r101, 0;
	mov.u32 	%r96, %r2;
$L__BB2_4:
	.pragma "nounroll";
	ld.param.u64 	%rd36, [_Z13matmulBankOptPfS_S_iii_param_1];
	ld.param.u64 	%rd33, [_Z13matmulBankOptPfS_S_iii_param_0];
	mul.wide.s32 	%rd4, %r95, 4;
	cvta.to.global.u64 	%rd5, %rd33;
	add.s64 	%rd6, %rd5, %rd4;
	ld.global.f32 	%f14, [%rd6];
	shl.b32 	%r44, %r30, 6;
	mov.u32 	%r45, _ZZ13matmulBankOptPfS_S_iiiE6shareA;
	shl.b32 	%r47, %r33, 2;
	add.s32 	%r48, %r45, %r47;
	add.s32 	%r49, %r48, %r44;
	st.shared.f32 	[%r49], %f14;
	cvta.to.global.u64 	%rd7, %rd36;
	mul.wide.s32 	%rd8, %r96, 4;
	add.s64 	%rd9, %rd7, %rd8;
	ld.global.f32 	%f15, [%rd9];
	shl.b32 	%r50, %r33, 6;
	mov.u32 	%r51, _ZZ13matmulBankOptPfS_S_iiiE6shareB;
	shl.b32 	%r52, %r30, 2;
	add.s32 	%r53, %r51, %r52;
	add.s32 	%r54, %r53, %r50;
	st.shared.f32 	[%r54], %f15;
	bar.sync 	0;
	ld.shared.f32 	%f16, [%r48];
	ld.shared.f32 	%f17, [%r53];
	fma.rn.f32 	%f18, %f16, %f17, %f367;
	ld.shared.f32 	%f19, [%r48+64];
	ld.shared.f32 	%f20, [%r53+64];
	fma.rn.f32 	%f21, %f19, %f20, %f18;
	ld.shared.f32 	%f22, [%r48+128];
	ld.shared.f32 	%f23, [%r53+128];
	fma.rn.f32 	%f24, %f22, %f23, %f21;
	ld.shared.f32 	%f25, [%r48+192];
	ld.shared.f32 	%f26, [%r53+192];
	fma.rn.f32 	%f27, %f25, %f26, %f24;
	ld.shared.f32 	%f28, [%r48+256];
	ld.shared.f32 	%f29, [%r53+256];
	fma.rn.f32 	%f30, %f28, %f29, %f27;
	ld.shared.f32 	%f31, [%r48+320];
	ld.shared.f32 	%f32, [%r53+320];
	fma.rn.f32 	%f33, %f31, %f32, %f30;
	ld.shared.f32 	%f34, [%r48+384];
	ld.shared.f32 	%f35, [%r53+384];
	fma.rn.f32 	%f36, %f34, %f35, %f33;
	ld.shared.f32 	%f37, [%r48+448];
	ld.shared.f32 	%f38, [%r53+448];
	fma.rn.f32 	%f39, %f37, %f38, %f36;
	ld.shared.f32 	%f40, [%r48+512];
	ld.shared.f32 	%f41, [%r53+512];
	fma.rn.f32 	%f42, %f40, %f41, %f39;
	ld.shared.f32 	%f43, [%r48+576];
	ld.shared.f32 	%f44, [%r53+576];
	fma.rn.f32 	%f45, %f43, %f44, %f42;
	ld.shared.f32 	%f46, [%r48+640];
	ld.shared.f32 	%f47, [%r53+640];
	fma.rn.f32 	%f48, %f46, %f47, %f45;
	ld.shared.f32 	%f49, [%r48+704];
	ld.shared.f32 	%f50, [%r53+704];
	fma.rn.f32 	%f51, %f49, %f50, %f48;
	ld.shared.f32 	%f52, [%r48+768];
	ld.shared.f32 	%f53, [%r53+768];
	fma.rn.f32 	%f54, %f52, %f53, %f51;
	ld.shared.f32 	%f55, [%r48+832];
	ld.shared.f32 	%f56, [%r53+832];
	fma.rn.f32 	%f57, %f55, %f56, %f54;
	ld.shared.f32 	%f58, [%r48+896];
	ld.shared.f32 	%f59, [%r53+896];
	fma.rn.f32 	%f60, %f58, %f59, %f57;
	ld.shared.f32 	%f61, [%r48+960];
	ld.shared.f32 	%f62, [%r53+960];
	fma.rn.f32 	%f63, %f61, %f62, %f60;
	bar.sync 	0;
	ld.global.f32 	%f64, [%rd6+64];
	st.shared.f32 	[%r49], %f64;
	mul.wide.s32 	%rd10, %r97, 4;
	add.s64 	%rd11, %rd7, %rd10;
	ld.global.f32 	%f65, [%rd11];
	st.shared.f32 	[%r54], %f65;
	bar.sync 	0;
	ld.shared.f32 	%f66, [%r48];
	ld.shared.f32 	%f67, [%r53];
	fma.rn.f32 	%f68, %f66, %f67, %f63;
	ld.shared.f32 	%f69, [%r48+64];
	ld.shared.f32 	%f70, [%r53+64];
	fma.rn.f32 	%f71, %f69, %f70, %f68;
	ld.shared.f32 	%f72, [%r48+128];
	ld.shared.f32 	%f73, [%r53+128];
	fma.rn.f32 	%f74, %f72, %f73, %f71;
	ld.shared.f32 	%f75, [%r48+192];
	ld.shared.f32 	%f76, [%r53+192];
	fma.rn.f32 	%f77, %f75, %f76, %f74;
	ld.shared.f32 	%f78, [%r48+256];
	ld.shared.f32 	%f79, [%r53+256];
	fma.rn.f32 	%f80, %f78, %f79, %f77;
	ld.shared.f32 	%f81, [%r48+320];
	ld.shared.f32 	%f82, [%r53+320];
	fma.rn.f32 	%f83, %f81, %f82, %f80;
	ld.shared.f32 	%f84, [%r48+384];
	ld.shared.f32 	%f85, [%r53+384];
	fma.rn.f32 	%f86, %f84, %f85, %f83;
	ld.shared.f32 	%f87, [%r48+448];
	ld.shared.f32 	%f88, [%r53+448];
	fma.rn.f32 	%f89, %f87, %f88, %f86;
	ld.shared.f32 	%f90, [%r48+512];
	ld.shared.f32 	%f91, [%r53+512];
	fma.rn.f32 	%f92, %f90, %f91, %f89;
	ld.shared.f32 	%f93, [%r48+576];
	ld.shared.f32 	%f94, [%r53+576];
	fma.rn.f32 	%f95, %f93, %f94, %f92;
	ld.shared.f32 	%f96, [%r48+640];
	ld.shared.f32 	%f97, [%r53+640];
	fma.rn.f32 	%f98, %f96, %f97, %f95;
	ld.shared.f32 	%f99, [%r48+704];
	ld.shared.f32 	%f100, [%r53+704];
	fma.rn.f32 	%f101, %f99, %f100, %f98;
	ld.shared.f32 	%f102, [%r48+768];
	ld.shared.f32 	%f103, [%r53+768];
	fma.rn.f32 	%f104, %f102, %f103, %f101;
	ld.shared.f32 	%f105, [%r48+832];
	ld.shared.f32 	%f106, [%r53+832];
	fma.rn.f32 	%f107, %f105, %f106, %f104;
	ld.shared.f32 	%f108, [%r48+896];
	ld.shared.f32 	%f109, [%r53+896];
	fma.rn.f32 	%f110, %f108, %f109, %f107;
	ld.shared.f32 	%f111, [%r48+960];
	ld.shared.f32 	%f112, [%r53+960];
	fma.rn.f32 	%f113, %f111, %f112, %f110;
	bar.sync 	0;
	ld.global.f32 	%f114, [%rd6+128];
	st.shared.f32 	[%r49], %f114;
	mul.wide.s32 	%rd12, %r99, 4;
	add.s64 	%rd13, %rd7, %rd12;
	ld.global.f32 	%f115, [%rd13];
	st.shared.f32 	[%r54], %f115;
	bar.sync 	0;
	ld.shared.f32 	%f116, [%r48];
	ld.shared.f32 	%f117, [%r53];
	fma.rn.f32 	%f118, %f116, %f117, %f113;
	ld.shared.f32 	%f119, [%r48+64];
	ld.shared.f32 	%f120, [%r53+64];
	fma.rn.f32 	%f121, %f119, %f120, %f118;
	ld.shared.f32 	%f122, [%r48+128];
	ld.shared.f32 	%f123, [%r53+128];
	fma.rn.f32 	%f124, %f122, %f123, %f121;
	ld.shared.f32 	%f125, [%r48+192];
	ld.shared.f32 	%f126, [%r53+192];
	fma.rn.f32 	%f127, %f125, %f126, %f124;
	ld.shared.f32 	%f128, [%r48+256];
	ld.shared.f32 	%f129, [%r53+256];
	fma.rn.f32 	%f130, %f128, %f129, %f127;
	ld.shared.f32 	%f131, [%r48+320];
	ld.shared.f32 	%f132, [%r53+320];
	fma.rn.f32 	%f133, %f131, %f132, %f130;
	ld.shared.f32 	%f134, [%r48+384];
	ld.shared.f32 	%f135, [%r53+384];
	fma.rn.f32 	%f136, %f134, %f135, %f133;
	ld.shared.f32 	%f137, [%r48+448];
	ld.shared.f32 	%f138, [%r53+448];
	fma.rn.f32 	%f139, %f137, %f138, %f136;
	ld.shared.f32 	%f140, [%r48+512];
	ld.shared.f32 	%f141, [%r53+512];
	fma.rn.f32 	%f142, %f140, %f141, %f139;
	ld.shared.f32 	%f143, [%r48+576];
	ld.shared.f32 	%f144, [%r53+576];
	fma.rn.f32 	%f145, %f143, %f144, %f142;
	ld.shared.f32 	%f146, [%r48+640];
	ld.shared.f32 	%f147, [%r53+640];
	fma.rn.f32 	%f148, %f146, %f147, %f145;
	ld.shared.f32 	%f149, [%r48+704];
	ld.shared.f32 	%f150, [%r53+704];
	fma.rn.f32 	%f151, %f149, %f150, %f148;
	ld.shared.f32 	%f152, [%r48+768];
	ld.shared.f32 	%f153, [%r53+768];
	fma.rn.f32 	%f154, %f152, %f153, %f151;
	ld.shared.f32 	%f155, [%r48+832];
	ld.shared.f32 	%f156, [%r53+832];
	fma.rn.f32 	%f157, %f155, %f156, %f154;
	ld.shared.f32 	%f158, [%r48+896];
	ld.shared.f32 	%f159, [%r53+896];
	fma.rn.f32 	%f160, %f158, %f159, %f157;
	ld.shared.f32 	%f161, [%r48+960];
	ld.shared.f32 	%f162, [%r53+960];
	fma.rn.f32 	%f163, %f161, %f162, %f160;
	bar.sync 	0;
	ld.global.f32 	%f164, [%rd6+192];
	st.shared.f32 	[%r49], %f164;
	mul.wide.s32 	%rd14, %r98, 4;
	add.s64 	%rd15, %rd7, %rd14;
	ld.global.f32 	%f165, [%rd15];
	st.shared.f32 	[%r54], %f165;
	bar.sync 	0;
	ld.shared.f32 	%f166, [%r48];
	ld.shared.f32 	%f167, [%r53];
	fma.rn.f32 	%f168, %f166, %f167, %f163;
	ld.shared.f32 	%f169, [%r48+64];
	ld.shared.f32 	%f170, [%r53+64];
	fma.rn.f32 	%f171, %f169, %f170, %f168;
	ld.shared.f32 	%f172, [%r48+128];
	ld.shared.f32 	%f173, [%r53+128];
	fma.rn.f32 	%f174, %f172, %f173, %f171;
	ld.shared.f32 	%f175, [%r48+192];
	ld.shared.f32 	%f176, [%r53+192];
	fma.rn.f32 	%f177, %f175, %f176, %f174;
	ld.shared.f32 	%f178, [%r48+256];
	ld.shared.f32 	%f179, [%r53+256];
	fma.rn.f32 	%f180, %f178, %f179, %f177;
	ld.shared.f32 	%f181, [%r48+320];
	ld.shared.f32 	%f182, [%r53+320];
	fma.rn.f32 	%f183, %f181, %f182, %f180;
	ld.shared.f32 	%f184, [%r48+384];
	ld.shared.f32 	%f185, [%r53+384];
	fma.rn.f32 	%f186, %f184, %f185, %f183;
	ld.shared.f32 	%f187, [%r48+448];
	ld.shared.f32 	%f188, [%r53+448];
	fma.rn.f32 	%f189, %f187, %f188, %f186;
	ld.shared.f32 	%f190, [%r48+512];
	ld.shared.f32 	%f191, [%r53+512];
	fma.rn.f32 	%f192, %f190, %f191, %f189;
	ld.shared.f32 	%f193, [%r48+576];
	ld.shared.f32 	%f194, [%r53+576];
	fma.rn.f32 	%f195, %f193, %f194, %f192;
	ld.shared.f32 	%f196, [%r48+640];
	ld.shared.f32 	%f197, [%r53+640];
	fma.rn.f32 	%f198, %f196, %f197, %f195;
	ld.shared.f32 	%f199, [%r48+704];
	ld.shared.f32 	%f200, [%r53+704];
	fma.rn.f32 	%f201, %f199, %f200, %f198;
	ld.shared.f32 	%f202, [%r48+768];
	ld.shared.f32 	%f203, [%r53+768];
	fma.rn.f32 	%f204, %f202, %f203, %f201;
	ld.shared.f32 	%f205, [%r48+832];
	ld.shared.f32 	%f206, [%r53+832];
	fma.rn.f32 	%f207, %f205, %f206, %f204;
	ld.shared.f32 	%f208, [%r48+896];
	ld.shared.f32 	%f209, [%r53+896];
	fma.rn.f32 	%f210, %f208, %f209, %f207;
	ld.shared.f32 	%f211, [%r48+960];
	ld.shared.f32 	%f212, [%r53+960];
	fma.rn.f32 	%f367, %f211, %f212, %f210;
	bar.sync 	0;
	add.s32 	%r101, %r101, 64;
	shl.b32 	%r55, %r28, 6;
	add.s32 	%r99, %r99, %r55;
	add.s32 	%r98, %r98, %r55;
	add.s32 	%r97, %r97, %r55;
	add.s32 	%r96, %r96, %r55;
	add.s32 	%r95, %r95, 64;
	add.s32 	%r94, %r94, 4;
	setp.ne.s32 	%p6, %r94, 0;
	@%p6 bra 	$L__BB2_4;
$L__BB2_5:
	ld.param.u32 	%r93, [_Z13matmulBankOptPfS_S_iii_param_5];
	add.s32 	%r24, %r93, -1;
	shr.u32 	%r57, %r24, 4;
	add.s32 	%r58, %r57, 1;
	and.b32  	%r56, %r58, 3;
	setp.eq.s32 	%p7, %r56, 0;
	@%p7 bra 	$L__BB2_10;
	setp.eq.s32 	%p8, %r56, 1;
	@%p8 bra 	$L__BB2_8;
	ld.param.u64 	%rd37, [_Z13matmulBankOptPfS_S_iii_param_1];
	ld.param.u64 	%rd34, [_Z13matmulBankOptPfS_S_iii_param_0];
	mad.lo.s32 	%r59, %r27, %r1, %r101;
	cvta.to.global.u64 	%rd16, %rd34;
	mul.wide.s32 	%rd17, %r59, 4;
	add.s64 	%rd18, %rd16, %rd17;
	ld.global.f32 	%f214, [%rd18];
	shl.b32 	%r61, %r30, 6;
	mov.u32 	%r62, _ZZ13matmulBankOptPfS_S_iiiE6shareA;
	shl.b32 	%r64, %r33, 2;
	add.s32 	%r65, %r62, %r64;
	add.s32 	%r66, %r65, %r61;
	st.shared.f32 	[%r66], %f214;
	mad.lo.s32 	%r67, %r101, %r28, %r2;
	cvta.to.global.u64 	%rd19, %rd37;
	mul.wide.s32 	%rd20, %r67, 4;
	add.s64 	%rd21, %rd19, %rd20;
	ld.global.f32 	%f215, [%rd21];
	shl.b32 	%r68, %r33, 6;
	mov.u32 	%r69, _ZZ13matmulBankOptPfS_S_iiiE6shareB;
	shl.b32 	%r70, %r30, 2;
	add.s32 	%r71, %r69, %r70;
	add.s32 	%r72, %r71, %r68;
	st.shared.f32 	[%r72], %f215;
	bar.sync 	0;
	ld.shared.f32 	%f216, [%r65];
	ld.shared.f32 	%f217, [%r71];
	fma.rn.f32 	%f218, %f216, %f217, %f367;
	ld.shared.f32 	%f219, [%r65+64];
	ld.shared.f32 	%f220, [%r71+64];
	fma.rn.f32 	%f221, %f219, %f220, %f218;
	ld.shared.f32 	%f222, [%r65+128];
	ld.shared.f32 	%f223, [%r71+128];
	fma.rn.f32 	%f224, %f222, %f223, %f221;
	ld.shared.f32 	%f225, [%r65+192];
	ld.shared.f32 	%f226, [%r71+192];
	fma.rn.f32 	%f227, %f225, %f226, %f224;
	ld.shared.f32 	%f228, [%r65+256];
	ld.shared.f32 	%f229, [%r71+256];
	fma.rn.f32 	%f230, %f228, %f229, %f227;
	ld.shared.f32 	%f231, [%r65+320];
	ld.shared.f32 	%f232, [%r71+320];
	fma.rn.f32 	%f233, %f231, %f232, %f230;
	ld.shared.f32 	%f234, [%r65+384];
	ld.shared.f32 	%f235, [%r71+384];
	fma.rn.f32 	%f236, %f234, %f235, %f233;
	ld.shared.f32 	%f237, [%r65+448];
	ld.shared.f32 	%f238, [%r71+448];
	fma.rn.f32 	%f239, %f237, %f238, %f236;
	ld.shared.f32 	%f240, [%r65+512];
	ld.shared.f32 	%f241, [%r71+512];
	fma.rn.f32 	%f242, %f240, %f241, %f239;
	ld.shared.f32 	%f243, [%r65+576];
	ld.shared.f32 	%f244, [%r71+576];
	fma.rn.f32 	%f245, %f243, %f244, %f242;
	ld.shared.f32 	%f246, [%r65+640];
	ld.shared.f32 	%f247, [%r71+640];
	fma.rn.f32 	%f248, %f246, %f247, %f245;
	ld.shared.f32 	%f249, [%r65+704];
	ld.shared.f32 	%f250, [%r71+704];
	fma.rn.f32 	%f251, %f249, %f250, %f248;
	ld.shared.f32 	%f252, [%r65+768];
	ld.shared.f32 	%f253, [%r71+768];
	fma.rn.f32 	%f254, %f252, %f253, %f251;
	ld.shared.f32 	%f255, [%r65+832];
	ld.shared.f32 	%f256, [%r71+832];
	fma.rn.f32 	%f257, %f255, %f256, %f254;
	ld.shared.f32 	%f258, [%r65+896];
	ld.shared.f32 	%f259, [%r71+896];
	fma.rn.f32 	%f260, %f258, %f259, %f257;
	ld.shared.f32 	%f261, [%r65+960];
	ld.shared.f32 	%f262, [%r71+960];
	fma.rn.f32 	%f263, %f261, %f262, %f260;
	bar.sync 	0;
	ld.global.f32 	%f264, [%rd18+64];
	st.shared.f32 	[%r66], %f264;
	shl.b32 	%r73, %r28, 4;
	add.s32 	%r74, %r67, %r73;
	mul.wide.s32 	%rd22, %r74, 4;
	add.s64 	%rd23, %rd19, %rd22;
	ld.global.f32 	%f265, [%rd23];
	st.shared.f32 	[%r72], %f265;
	bar.sync 	0;
	ld.shared.f32 	%f266, [%r65];
	ld.shared.f32 	%f267, [%r71];
	fma.rn.f32 	%f268, %f266, %f267, %f263;
	ld.shared.f32 	%f269, [%r65+64];
	ld.shared.f32 	%f270, [%r71+64];
	fma.rn.f32 	%f271, %f269, %f270, %f268;
	ld.shared.f32 	%f272, [%r65+128];
	ld.shared.f32 	%f273, [%r71+128];
	fma.rn.f32 	%f274, %f272, %f273, %f271;
	ld.shared.f32 	%f275, [%r65+192];
	ld.shared.f32 	%f276, [%r71+192];
	fma.rn.f32 	%f277, %f275, %f276, %f274;
	ld.shared.f32 	%f278, [%r65+256];
	ld.shared.f32 	%f279, [%r71+256];
	fma.rn.f32 	%f280, %f278, %f279, %f277;
	ld.shared.f32 	%f281, [%r65+320];
	ld.shared.f32 	%f282, [%r71+320];
	fma.rn.f32 	%f283, %f281, %f282, %f280;
	ld.shared.f32 	%f284, [%r65+384];
	ld.shared.f32 	%f285, [%r71+384];
	fma.rn.f32 	%f286, %f284, %f285, %f283;
	ld.shared.f32 	%f287, [%r65+448];
	ld.shared.f32 	%f288, [%r71+448];
	fma.rn.f32 	%f289, %f287, %f288, %f286;
	ld.shared.f32 	%f290, [%r65+512];
	ld.shared.f32 	%f291, [%r71+512];
	fma.rn.f32 	%f292, %f290, %f291, %f289;
	ld.shared.f32 	%f293, [%r65+576];
	ld.shared.f32 	%f294, [%r71+576];
	fma.rn.f32 	%f295, %f293, %f294, %f292;
	ld.shared.f32 	%f296, [%r65+640];
	ld.shared.f32 	%f297, [%r71+640];
	fma.rn.f32 	%f298, %f296, %f297, %f295;
	ld.shared.f32 	%f299, [%r65+704];
	ld.shared.f32 	%f300, [%r71+704];
	fma.rn.f32 	%f301, %f299, %f300, %f298;
	ld.shared.f32 	%f302, [%r65+768];
	ld.shared.f32 	%f303, [%r71+768];
	fma.rn.f32 	%f304, %f302, %f303, %f301;
	ld.shared.f32 	%f305, [%r65+832];
	ld.shared.f32 	%f306, [%r71+832];
	fma.rn.f32 	%f307, %f305, %f306, %f304;
	ld.shared.f32 	%f308, [%r65+896];
	ld.shared.f32 	%f309, [%r71+896];
	fma.rn.f32 	%f310, %f308, %f309, %f307;
	ld.shared.f32 	%f311, [%r65+960];
	ld.shared.f32 	%f312, [%r71+960];
	fma.rn.f32 	%f367, %f311, %f312, %f310;
	bar.sync 	0;
	add.s32 	%r101, %r101, 32;
$L__BB2_8:
	and.b32  	%r75, %r24, 16;
	setp.ne.s32 	%p9, %r75, 0;
	@%p9 bra 	$L__BB2_10;
	ld.param.u64 	%rd38, [_Z13matmulBankOptPfS_S_iii_param_1];
	ld.param.u64 	%rd35, [_Z13matmulBankOptPfS_S_iii_param_0];
	mad.lo.s32 	%r76, %r27, %r1, %r101;
	cvta.to.global.u64 	%rd24, %rd35;
	mul.wide.s32 	%rd25, %r76, 4;
	add.s64 	%rd26, %rd24, %rd25;
	ld.global.f32 	%f313, [%rd26];
	shl.b32 	%r78, %r30, 6;
	mov.u32 	%r79, _ZZ13matmulBankOptPfS_S_iiiE6shareA;
	shl.b32 	%r81, %r33, 2;
	add.s32 	%r82, %r79, %r81;
	add.s32 	%r83, %r82, %r78;
	st.shared.f32 	[%r83], %f313;
	mad.lo.s32 	%r84, %r101, %r28, %r2;
	cvta.to.global.u64 	%rd27, %rd38;
	mul.wide.s32 	%rd28, %r84, 4;
	add.s64 	%rd29, %rd27, %rd28;
	ld.global.f32 	%f314, [%rd29];
	shl.b32 	%r85, %r33, 6;
	mov.u32 	%r86, _ZZ13matmulBankOptPfS_S_iiiE6shareB;
	shl.b32 	%r87, %r30, 2;
	add.s32 	%r88, %r86, %r87;
	add.s32 	%r89, %r88, %r85;
	st.shared.f32 	[%r89], %f314;
	bar.sync 	0;
	ld.shared.f32 	%f315, [%r82];
	ld.shared.f32 	%f316, [%r88];
	fma.rn.f32 	%f317, %f315, %f316, %f367;
	ld.shared.f32 	%f318, [%r82+64];
	ld.shared.f32 	%f319, [%r88+64];
	fma.rn.f32 	%f320, %f318, %f319, %f317;
	ld.shared.f32 	%f321, [%r82+128];
	ld.shared.f32 	%f322, [%r88+128];
	fma.rn.f32 	%f323, %f321, %f322, %f320;
	ld.shared.f32 	%f324, [%r82+192];
	ld.shared.f32 	%f325, [%r88+192];
	fma.rn.f32 	%f326, %f324, %f325, %f323;
	ld.shared.f32 	%f327, [%r82+256];
	ld.shared.f32 	%f328, [%r88+256];
	fma.rn.f32 	%f329, %f327, %f328, %f326;
	ld.shared.f32 	%f330, [%r82+320];
	ld.shared.f32 	%f331, [%r88+320];
	fma.rn.f32 	%f332, %f330, %f331, %f329;
	ld.shared.f32 	%f333, [%r82+384];
	ld.shared.f32 	%f334, [%r88+384];
	fma.rn.f32 	%f335, %f333, %f334, %f332;
	ld.shared.f32 	%f336, [%r82+448];
	ld.shared.f32 	%f337, [%r88+448];
	fma.rn.f32 	%f338, %f336, %f337, %f335;
	ld.shared.f32 	%f339, [%r82+512];
	ld.shared.f32 	%f340, [%r88+512];
	fma.rn.f32 	%f341, %f339, %f340, %f338;
	ld.shared.f32 	%f342, [%r82+576];
	ld.shared.f32 	%f343, [%r88+576];
	fma.rn.f32 	%f344, %f342, %f343, %f341;
	ld.shared.f32 	%f345, [%r82+640];
	ld.shared.f32 	%f346, [%r88+640];
	fma.rn.f32 	%f347, %f345, %f346, %f344;
	ld.shared.f32 	%f348, [%r82+704];
	ld.shared.f32 	%f349, [%r88+704];
	fma.rn.f32 	%f350, %f348, %f349, %f347;
	ld.shared.f32 	%f351, [%r82+768];
	ld.shared.f32 	%f352, [%r88+768];
	fma.rn.f32 	%f353, %f351, %f352, %f350;
	ld.shared.f32 	%f354, [%r82+832];
	ld.shared.f32 	%f355, [%r88+832];
	fma.rn.f32 	%f356, %f354, %f355, %f353;
	ld.shared.f32 	%f357, [%r82+896];
	ld.shared.f32 	%f358, [%r88+896];
	fma.rn.f32 	%f359, %f357, %f358, %f356;
	ld.shared.f32 	%f360, [%r82+960];
	ld.shared.f32 	%f361, [%r88+960];
	fma.rn.f32 	%f367, %f360, %f361, %f359;
	bar.sync 	0;
$L__BB2_10:
	ld.param.u64 	%rd39, [_Z13matmulBankOptPfS_S_iii_param_2];
	mad.lo.s32 	%r90, %r27, %r1, %r2;
	cvta.to.global.u64 	%rd30, %rd39;
	mul.wide.s32 	%rd31, %r90, 4;
	add.s64 	%rd32, %rd30, %rd31;
	st.global.f32 	[%rd32], %f367;
$L__BB2_11:
	ret;

}
	// .globl	_Z14matmulBankOpt2PfS_S_iii
.visible .entry _Z14matmulBankOpt2PfS_S_iii(
	.param .u64 .ptr .align 1 _Z14matmulBankOpt2PfS_S_iii_param_0,
	.param .u64 .ptr .align 1 _Z14matmulBankOpt2PfS_S_iii_param_1,
	.param .u64 .ptr .align 1 _Z14matmulBankOpt2PfS_S_iii_param_2,
	.param .u32 _Z14matmulBankOpt2PfS_S_iii_param_3,
	.param .u32 _Z14matmulBankOpt2PfS_S_iii_param_4,
	.param .u32 _Z14matmulBankOpt2PfS_S_iii_param_5
)
{
	.reg .pred 	%p<10>;
	.reg .b32 	%r<100>;
	.reg .b32 	%f<368>;
	.reg .b64 	%rd<40>;
	// demoted variable
	.shared .align 4 .b8 _ZZ14matmulBankOpt2PfS_S_iiiE6shareA[1024];
	// demoted variable
	.shared .align 4 .b8 _ZZ14matmulBankOpt2PfS_S_iiiE6shareB[1088];
	ld.param.u32 	%r27, [_Z14matmulBankOpt2PfS_S_iii_param_3];
	ld.param.u32 	%r28, [_Z14matmulBankOpt2PfS_S_iii_param_4];
	mov.u32 	%r30, %tid.y;
	mov.u32 	%r31, %ctaid.y;
	mov.u32 	%r32, %ntid.y;
	mad.lo.s32 	%r1, %r31, %r32, %r30;
	mov.u32 	%r33, %tid.x;
	mov.u32 	%r34, %ctaid.x;
	mov.u32 	%r35, %ntid.x;
	mad.lo.s32 	%r2, %r34, %r35, %r33;
	setp.ge.s32 	%p1, %r1, %r27;
	setp.ge.s32 	%p2, %r2, %r28;
	or.pred  	%p3, %p1, %p2;
	@%p3 bra 	$L__BB3_11;
	ld.param.u32 	%r88, [_Z14matmulBankOpt2PfS_S_iii_param_5];
	setp.lt.s32 	%p4, %r88, 1;
	mov.f32 	%f367, 0f00000000;
	@%p4 bra 	$L__BB3_10;
	ld.param.u32 	%r89, [_Z14matmulBankOpt2PfS_S_iii_param_5];
	mul.lo.s32 	%r92, %r27, %r1;
	add.s32 	%r37, %r89, -1;
	shr.u32 	%r38, %r37, 4;
	add.s32 	%r4, %r38, 1;
	setp.lt.u32 	%p5, %r89, 49;
	mov.f32 	%f367, 0f00000000;
	mov.b32 	%r98, 0;
	@%p5 bra 	$L__BB3_5;
	shl.b32 	%r40, %r28, 5;
	add.s32 	%r96, %r2, %r40;
	mad.lo.s32 	%r95, %r28, 48, %r2;
	shl.b32 	%r41, %r28, 4;
	add.s32 	%r94, %r2, %r41;
	and.b32  	%r42, %r4, 536870908;
	neg.s32 	%r91, %r42;
	mov.f32 	%f367, 0f00000000;
	mov.b32 	%r98, 0;
	mov.u32 	%r93, %r2;
$L__BB3_4:
	.pragma "nounroll";
	ld.param.u64 	%rd36, [_Z14matmulBankOpt2PfS_S_iii_param_1];
	ld.param.u64 	%rd33, [_Z14matmulBankOpt2PfS_S_iii_param_0];
	mul.wide.s32 	%rd4, %r92, 4;
	cvta.to.global.u64 	%rd5, %rd33;
	add.s64 	%rd6, %rd5, %rd4;
	ld.global.f32 	%f14, [%rd6];
	shl.b32 	%r44, %r30, 6;
	mov.u32 	%r45, _ZZ14matmulBankOpt2PfS_S_iiiE6shareA;
	shl.b32 	%r47, %r33, 2;
	add.s32 	%r48, %r45, %r47;
	add.s32 	%r49, %r48, %r44;
	st.shared.f32 	[%r49], %f14;
	cvta.to.global.u64 	%rd7, %rd36;
	mul.wide.s32 	%rd8, %r93, 4;
	add.s64 	%rd9, %rd7, %rd8;
	ld.global.f32 	%f15, [%rd9];
	mov.u32 	%r50, _ZZ14matmulBankOpt2PfS_S_iiiE6shareB;
	shl.b32 	%r51, %r30, 2;
	add.s32 	%r52, %r50, %r51;
	mad.lo.s32 	%r53, %r33, 68, %r52;
	st.shared.f32 	[%r53], %f15;
	bar.sync 	0;
	ld.shared.f32 	%f16, [%r48];
	ld.shared.f32 	%f17, [%r52];
	fma.rn.f32 	%f18, %f16, %f17, %f367;
	ld.shared.f32 	%f19, [%r48+64];
	ld.shared.f32 	%f20, [%r52+68];
	fma.rn.f32 	%f21, %f19, %f20, %f18;
	ld.shared.f32 	%f22, [%r48+128];
	ld.shared.f32 	%f23, [%r52+136];
	fma.rn.f32 	%f24, %f22, %f23, %f21;
	ld.shared.f32 	%f25, [%r48+192];
	ld.shared.f32 	%f26, [%r52+204];
	fma.rn.f32 	%f27, %f25, %f26, %f24;
	ld.shared.f32 	%f28, [%r48+256];
	ld.shared.f32 	%f29, [%r52+272];
	fma.rn.f32 	%f30, %f28, %f29, %f27;
	ld.shared.f32 	%f31, [%r48+320];
	ld.shared.f32 	%f32, [%r52+340];
	fma.rn.f32 	%f33, %f31, %f32, %f30;
	ld.shared.f32 	%f34, [%r48+384];
	ld.shared.f32 	%f35, [%r52+408];
	fma.rn.f32 	%f36, %f34, %f35, %f33;
	ld.shared.f32 	%f37, [%r48+448];
	ld.shared.f32 	%f38, [%r52+476];
	fma.rn.f32 	%f39, %f37, %f38, %f36;
	ld.shared.f32 	%f40, [%r48+512];
	ld.shared.f32 	%f41, [%r52+544];
	fma.rn.f32 	%f42, %f40, %f41, %f39;
	ld.shared.f32 	%f43, [%r48+576];
	ld.shared.f32 	%f44, [%r52+612];
	fma.rn.f32 	%f45, %f43, %f44, %f42;
	ld.shared.f32 	%f46, [%r48+640];
	ld.shared.f32 	%f47, [%r52+680];
	fma.rn.f32 	%f48, %f46, %f47, %f45;
	ld.shared.f32 	%f49, [%r48+704];
	ld.shared.f32 	%f50, [%r52+748];
	fma.rn.f32 	%f51, %f49, %f50, %f48;
	ld.shared.f32 	%f52, [%r48+768];
	ld.shared.f32 	%f53, [%r52+816];
	fma.rn.f32 	%f54, %f52, %f53, %f51;
	ld.shared.f32 	%f55, [%r48+832];
	ld.shared.f32 	%f56, [%r52+884];
	fma.rn.f32 	%f57, %f55, %f56, %f54;
	ld.shared.f32 	%f58, [%r48+896];
	ld.shared.f32 	%f59, [%r52+952];
	fma.rn.f32 	%f60, %f58, %f59, %f57;
	ld.shared.f32 	%f61, [%r48+960];
	ld.shared.f32 	%f62, [%r52+1020];
	fma.rn.f32 	%f63, %f61, %f62, %f60;
	bar.sync 	0;
	ld.global.f32 	%f64, [%rd6+64];
	st.shared.f32 	[%r49], %f64;
	mul.wide.s32 	%rd10, %r94, 4;
	add.s64 	%rd11, %rd7, %rd10;
	ld.global.f32 	%f65, [%rd11];
	st.shared.f32 	[%r53], %f65;
	bar.sync 	0;
	ld.shared.f32 	%f66, [%r48];
	ld.shared.f32 	%f67, [%r52];
	fma.rn.f32 	%f68, %f66, %f67, %f63;
	ld.shared.f32 	%f69, [%r48+64];
	ld.shared.f32 	%f70, [%r52+68];
	fma.rn.f32 	%f71, %f69, %f70, %f68;
	ld.shared.f32 	%f72, [%r48+128];
	ld.shared.f32 	%f73, [%r52+136];
	fma.rn.f32 	%f74, %f72, %f73, %f71;
	ld.shared.f32 	%f75, [%r48+192];
	ld.shared.f32 	%f76, [%r52+204];
	fma.rn.f32 	%f77, %f75, %f76, %f74;
	ld.shared.f32 	%f78, [%r48+256];
	ld.shared.f32 	%f79, [%r52+272];
	fma.rn.f32 	%f80, %f78, %f79, %f77;
	ld.shared.f32 	%f81, [%r48+320];
	ld.shared.f32 	%f82, [%r52+340];
	fma.rn.f32 	%f83, %f81, %f82, %f80;
	ld.shared.f32 	%f84, [%r48+384];
	ld.shared.f32 	%f85, [%r52+408];
	fma.rn.f32 	%f86, %f84, %f85, %f83;
	ld.shared.f32 	%f87, [%r48+448];
	ld.shared.f32 	%f88, [%r52+476];
	fma.rn.f32 	%f89, %f87, %f88, %f86;
	ld.shared.f32 	%f90, [%r48+512];
	ld.shared.f32 	%f91, [%r52+544];
	fma.rn.f32 	%f92, %f90, %f91, %f89;
	ld.shared.f32 	%f93, [%r48+576];
	ld.shared.f32 	%f94, [%r52+612];
	fma.rn.f32 	%f95, %f93, %f94, %f92;
	ld.shared.f32 	%f96, [%r48+640];
	ld.shared.f32 	%f97, [%r52+680];
	fma.rn.f32 	%f98, %f96, %f97, %f95;
	ld.shared.f32 	%f99, [%r48+704];
	ld.shared.f32 	%f100, [%r52+748];
	fma.rn.f32 	%f101, %f99, %f100, %f98;
	ld.shared.f32 	%f102, [%r48+768];
	ld.shared.f32 	%f103, [%r52+816];
	fma.rn.f32 	%f104, %f102, %f103, %f101;
	ld.shared.f32 	%f105, [%r48+832];
	ld.shared.f32 	%f106, [%r52+884];
	fma.rn.f32 	%f107, %f105, %f106, %f104;
	ld.shared.f32 	%f108, [%r48+896];
	ld.shared.f32 	%f109, [%r52+952];
	fma.rn.f32 	%f110, %f108, %f109, %f107;
	ld.shared.f32 	%f111, [%r48+960];
	ld.shared.f32 	%f112, [%r52+1020];
	fma.rn.f32 	%f113, %f111, %f112, %f110;
	bar.sync 	0;
	ld.global.f32 	%f114, [%rd6+128];
	st.shared.f32 	[%r49], %f114;
	mul.wide.s32 	%rd12, %r96, 4;
	add.s64 	%rd13, %rd7, %rd12;
	ld.global.f32 	%f115, [%rd13];
	st.shared.f32 	[%r53], %f115;
	bar.sync 	0;
	ld.shared.f32 	%f116, [%r48];
	ld.shared.f32 	%f117, [%r52];
	fma.rn.f32 	%f118, %f116, %f117, %f113;
	ld.shared.f32 	%f119, [%r48+64];
	ld.shared.f32 	%f120, [%r52+68];
	fma.rn.f32 	%f121, %f119, %f120, %f118;
	ld.shared.f32 	%f122, [%r48+128];
	ld.shared.f32 	%f123, [%r52+136];
	fma.rn.f32 	%f124, %f122, %f123, %f121;
	ld.shared.f32 	%f125, [%r48+192];
	ld.shared.f32 	%f126, [%r52+204];
	fma.rn.f32 	%f127, %f125, %f126, %f124;
	ld.shared.f32 	%f128, [%r48+256];
	ld.shared.f32 	%f129, [%r52+272];
	fma.rn.f32 	%f130, %f128, %f129, %f127;
	ld.shared.f32 	%f131, [%r48+320];
	ld.shared.f32 	%f132, [%r52+340];
	fma.rn.f32 	%f133, %f131, %f132, %f130;
	ld.shared.f32 	%f134, [%r48+384];
	ld.shared.f32 	%f135, [%r52+408];
	fma.rn.f32 	%f136, %f134, %f135, %f133;
	ld.shared.f32 	%f137, [%r48+448];
	ld.shared.f32 	%f138, [%r52+476];
	fma.rn.f32 	%f139, %f137, %f138, %f136;
	ld.shared.f32 	%f140, [%r48+512];
	ld.shared.f32 	%f141, [%r52+544];
	fma.rn.f32 	%f142, %f140, %f141, %f139;
	ld.shared.f32 	%f143, [%r48+576];
	ld.shared.f32 	%f144, [%r52+612];
	fma.rn.f32 	%f145, %f143, %f144, %f142;
	ld.shared.f32 	%f146, [%r48+640];
	ld.shared.f32 	%f147, [%r52+680];
	fma.rn.f32 	%f148, %f146, %f147, %f145;
	ld.shared.f32 	%f149, [%r48+704];
	ld.shared.f32 	%f150, [%r52+748];
	fma.rn.f32 	%f151, %f149, %f150, %f148;
	ld.shared.f32 	%f152, [%r48+768];
	ld.shared.f32 	%f153, [%r52+816];
	fma.rn.f32 	%f154, %f152, %f153, %f151;
	ld.shared.f32 	%f155, [%r48+832];
	ld.shared.f32 	%f156, [%r52+884];
	fma.rn.f32 	%f157, %f155, %f156, %f154;
	ld.shared.f32 	%f158, [%r48+896];
	ld.shared.f32 	%f159, [%r52+952];
	fma.rn.f32 	%f160, %f158, %f159, %f157;
	ld.shared.f32 	%f161, [%r48+960];
	ld.shared.f32 	%f162, [%r52+1020];
	fma.rn.f32 	%f163, %f161, %f162, %f160;
	bar.sync 	0;
	ld.global.f32 	%f164, [%rd6+192];
	st.shared.f32 	[%r49], %f164;
	mul.wide.s32 	%rd14, %r95, 4;
	add.s64 	%rd15, %rd7, %rd14;
	ld.global.f32 	%f165, [%rd15];
	st.shared.f32 	[%r53], %f165;
	bar.sync 	0;
	ld.shared.f32 	%f166, [%r48];
	ld.shared.f32 	%f167, [%r52];
	fma.rn.f32 	%f168, %f166, %f167, %f163;
	ld.shared.f32 	%f169, [%r48+64];
	ld.shared.f32 	%f170, [%r52+68];
	fma.rn.f32 	%f171, %f169, %f170, %f168;
	ld.shared.f32 	%f172, [%r48+128];
	ld.shared.f32 	%f173, [%r52+136];
	fma.rn.f32 	%f174, %f172, %f173, %f171;
	ld.shared.f32 	%f175, [%r48+192];
	ld.shared.f32 	%f176, [%r52+204];
	fma.rn.f32 	%f177, %f175, %f176, %f174;
	ld.shared.f32 	%f178, [%r48+256];
	ld.shared.f32 	%f179, [%r52+272];
	fma.rn.f32 	%f180, %f178, %f179, %f177;
	ld.shared.f32 	%f181, [%r48+320];
	ld.shared.f32 	%f182, [%r52+340];
	fma.rn.f32 	%f183, %f181, %f182, %f180;
	ld.shared.f32 	%f184, [%r48+384];
	ld.shared.f32 	%f185, [%r52+408];
	fma.rn.f32 	%f186, %f184, %f185, %f183;
	ld.shared.f32 	%f187, [%r48+448];
	ld.shared.f32 	%f188, [%r52+476];
	fma.rn.f32 	%f189, %f187, %f188, %f186;
	ld.shared.f32 	%f190, [%r48+512];
	ld.shared.f32 	%f191, [%r52+544];
	fma.rn.f32 	%f192, %f190, %f191, %f189;
	ld.shared.f32 	%f193, [%r48+576];
	ld.shared.f32 	%f194, [%r52+612];
	fma.rn.f32 	%f195, %f193, %f194, %f192;
	ld.shared.f32 	%f196, [%r48+640];
	ld.shared.f32 	%f197, [%r52+680];
	fma.rn.f32 	%f198, %f196, %f197, %f195;
	ld.shared.f32 	%f199, [%r48+704];
	ld.shared.f32 	%f200, [%r52+748];
	fma.rn.f32 	%f201, %f199, %f200, %f198;
	ld.shared.f32 	%f202, [%r48+768];
	ld.shared.f32 	%f203, [%r52+816];
	fma.rn.f32 	%f204, %f202, %f203, %f201;
	ld.shared.f32 	%f205, [%r48+832];
	ld.shared.f32 	%f206, [%r52+884];
	fma.rn.f32 	%f207, %f205, %f206, %f204;
	ld.shared.f32 	%f208, [%r48+896];
	ld.shared.f32 	%f209, [%r52+952];
	fma.rn.f32 	%f210, %f208, %f209, %f207;
	ld.shared.f32 	%f211, [%r48+960];
	ld.shared.f32 	%f212, [%r52+1020];
	fma.rn.f32 	%f367, %f211, %f212, %f210;
	bar.sync 	0;
	add.s32 	%r98, %r98, 64;
	shl.b32 	%r54, %r28, 6;
	add.s32 	%r96, %r96, %r54;
	add.s32 	%r95, %r95, %r54;
	add.s32 	%r94, %r94, %r54;
	add.s32 	%r93, %r93, %r54;
	add.s32 	%r92, %r92, 64;
	add.s32 	%r91, %r91, 4;
	setp.ne.s32 	%p6, %r91, 0;
	@%p6 bra 	$L__BB3_4;
$L__BB3_5:
	ld.param.u32 	%r90, [_Z14matmulBankOpt2PfS_S_iii_param_5];
	add.s32 	%r24, %r90, -1;
	shr.u32 	%r56, %r24, 4;
	add.s32 	%r57, %r56, 1;
	and.b32  	%r55, %r57, 3;
	setp.eq.s32 	%p7, %r55, 0;
	@%p7 bra 	$L__BB3_10;
	setp.eq.s32 	%p8, %r55, 1;
	@%p8 bra 	$L__BB3_8;
	ld.param.u64 	%rd37, [_Z14matmulBankOpt2PfS_S_iii_param_1];
	ld.param.u64 	%rd34, [_Z14matmulBankOpt2PfS_S_iii_param_0];
	mad.lo.s32 	%r58, %r27, %r1, %r98;
	cvta.to.global.u64 	%rd16, %rd34;
	mul.wide.s32 	%rd17, %r58, 4;
	add.s64 	%rd18, %rd16, %rd17;
	ld.global.f32 	%f214, [%rd18];
	shl.b32 	%r60, %r30, 6;
	mov.u32 	%r61, _ZZ14matmulBankOpt2PfS_S_iiiE6shareA;
	shl.b32 	%r63, %r33, 2;
	add.s32 	%r64, %r61, %r63;
	add.s32 	%r65, %r64, %r60;
	st.shared.f32 	[%r65], %f214;
	mad.lo.s32 	%r66, %r98, %r28, %r2;
	cvta.to.global.u64 	%rd19, %rd37;
	mul.wide.s32 	%rd20, %r66, 4;
	add.s64 	%rd21, %rd19, %rd20;
	ld.global.f32 	%f215, [%rd21];
	mov.u32 	%r67, _ZZ14matmulBankOpt2PfS_S_iiiE6shareB;
	shl.b32 	%r68, %r30, 2;
	add.s32 	%r69, %r67, %r68;
	mad.lo.s32 	%r70, %r33, 68, %r69;
	st.shared.f32 	[%r70], %f215;
	bar.sync 	0;
	ld.shared.f32 	%f216, [%r64];
	ld.shared.f32 	%f217, [%r69];
	fma.rn.f32 	%f218, %f216, %f217, %f367;
	ld.shared.f32 	%f219, [%r64+64];
	ld.shared.f32 	%f220, [%r69+68];
	fma.rn.f32 	%f221, %f219, %f220, %f218;
	ld.shared.f32 	%f222, [%r64+128];
	ld.shared.f32 	%f223, [%r69+136];
	fma.rn.f32 	%f224, %f222, %f223, %f221;
	ld.shared.f32 	%f225, [%r64+192];
	ld.shared.f32 	%f226, [%r69+204];
	fma.rn.f32 	%f227, %f225, %f226, %f224;
	ld.shared.f32 	%f228, [%r64+256];
	ld.shared.f32 	%f229, [%r69+272];
	fma.rn.f32 	%f230, %f228, %f229, %f227;
	ld.shared.f32 	%f231, [%r64+320];
	ld.shared.f32 	%f232, [%r69+340];
	fma.rn.f32 	%f233, %f231, %f232, %f230;
	ld.shared.f32 	%f234, [%r64+384];
	ld.shared.f32 	%f235, [%r69+408];
	fma.rn.f32 	%f236, %f234, %f235, %f233;
	ld.shared.f32 	%f237, [%r64+448];
	ld.shared.f32 	%f238, [%r69+476];
	fma.rn.f32 	%f239, %f237, %f238, %f236;
	ld.shared.f32 	%f240, [%r64+512];
	ld.shared.f32 	%f241, [%r69+544];
	fma.rn.f32 	%f242, %f240, %f241, %f239;
	ld.shared.f32 	%f243, [%r64+576];
	ld.shared.f32 	%f244, [%r69+612];
	fma.rn.f32 	%f245, %f243, %f244, %f242;
	ld.shared.f32 	%f246, [%r64+640];
	ld.shared.f32 	%f247, [%r69+680];
	fma.rn.f32 	%f248, %f246, %f247, %f245;
	ld.shared.f32 	%f249, [%r64+704];
	ld.shared.f32 	%f250, [%r69+748];
	fma.rn.f32 	%f251, %f249, %f250, %f248;
	ld.shared.f32 	%f252, [%r64+768];
	ld.shared.f32 	%f253, [%r69+816];
	fma.rn.f32 	%f254, %f252, %f253, %f251;
	ld.shared.f32 	%f255, [%r64+832];
	ld.shared.f32 	%f256, [%r69+884];
	fma.rn.f32 	%f257, %f255, %f256, %f254;
	ld.shared.f32 	%f258, [%r64+896];
	ld.shared.f32 	%f259, [%r69+952];
	fma.rn.f32 	%f260, %f258, %f259, %f257;
	ld.shared.f32 	%f261, [%r64+960];
	ld.shared.f32 	%f262, [%r69+1020];
	fma.rn.f32 	%f263, %f261, %f262, %f260;
	bar.sync 	0;
	ld.global.f32 	%f264, [%rd18+64];
	st.shared.f32 	[%r65], %f264;
	shl.b32 	%r71, %r28, 4;
	add.s32 	%r72, %r66, %r71;
	mul.wide.s32 	%rd22, %r72, 4;
	add.s64 	%rd23, %rd19, %rd22;
	ld.global.f32 	%f265, [%rd23];
	st.shared.f32 	[%r70], %f265;
	bar.sync 	0;
	ld.shared.f32 	%f266, [%r64];
	ld.shared.f32 	%f267, [%r69];
	fma.rn.f32 	%f268, %f266, %f267, %f263;
	ld.shared.f32 	%f269, [%r64+64];
	ld.shared.f32 	%f270, [%r69+68];
	fma.rn.f32 	%f271, %f269, %f270, %f268;
	ld.shared.f32 	%f272, [%r64+128];
	ld.shared.f32 	%f273, [%r69+136];
	fma.rn.f32 	%f274, %f272, %f273, %f271;
	ld.shared.f32 	%f275, [%r64+192];
	ld.shared.f32 	%f276, [%r69+204];
	fma.rn.f32 	%f277, %f275, %f276, %f274;
	ld.shared.f32 	%f278, [%r64+256];
	ld.shared.f32 	%f279, [%r69+272];
	fma.rn.f32 	%f280, %f278, %f279, %f277;
	ld.shared.f32 	%f281, [%r64+320];
	ld.shared.f32 	%f282, [%r69+340];
	fma.rn.f32 	%f283, %f281, %f282, %f280;
	ld.shared.f32 	%f284, [%r64+384];
	ld.shared.f32 	%f285, [%r69+408];
	fma.rn.f32 	%f286, %f284, %f285, %f283;
	ld.shared.f32 	%f287, [%r64+448];
	ld.shared.f32 	%f288, [%r69+476];
	fma.rn.f32 	%f289, %f287, %f288, %f286;
	ld.shared.f32 	%f290, [%r64+512];
	ld.shared.f32 	%f291, [%r69+544];
	fma.rn.f32 	%f292, %f290, %f291, %f289;
	ld.shared.f32 	%f293, [%r64+576];
	ld.shared.f32 	%f294, [%r69+612];
	fma.rn.f32 	%f295, %f293, %f294, %f292;
	ld.shared.f32 	%f296, [%r64+640];
	ld.shared.f32 	%f297, [%r69+680];
	fma.rn.f32 	%f298, %f296, %f297, %f295;
	ld.shared.f32 	%f299, [%r64+704];
	ld.shared.f32 	%f300, [%r69+748];
	fma.rn.f32 	%f301, %f299, %f300, %f298;
	ld.shared.f32 	%f302, [%r64+768];
	ld.shared.f32 	%f303, [%r69+816];
	fma.rn.f32 	%f304, %f302, %f303, %f301;
	ld.shared.f32 	%f305, [%r64+832];
	ld.shared.f32 	%f306, [%r69+884];
	fma.rn.f32 	%f307, %f305, %f306, %f304;
	ld.shared.f32 	%f308, [%r64+896];
	ld.shared.f32 	%f309, [%r69+952];
	fma.rn.f32 	%f310, %f308, %f309, %f307;
	ld.shared.f32 	%f311, [%r64+960];
	ld.shared.f32 	%f312, [%r69+1020];
	fma.rn.f32 	%f367, %f311, %f312, %f310;
	bar.sync 	0;
	add.s32 	%r98, %r98, 32;
$L__BB3_8:
	and.b32  	%r73, %r24, 16;
	setp.ne.s32 	%p9, %r73, 0;
	@%p9 bra 	$L__BB3_10;
	ld.param.u64 	%rd38, [_Z14matmulBankOpt2PfS_S_iii_param_1];
	ld.param.u64 	%rd35, [_Z14matmulBankOpt2PfS_S_iii_param_0];
	mad.lo.s32 	%r74, %r27, %r1, %r98;
	cvta.to.global.u64 	%rd24, %rd35;
	mul.wide.s32 	%rd25, %r74, 4;
	add.s64 	%rd26, %rd24, %rd25;
	ld.global.f32 	%f313, [%rd26];
	shl.b32 	%r76, %r30, 6;
	mov.u32 	%r77, _ZZ14matmulBankOpt2PfS_S_iiiE6shareA;
	shl.b32 	%r79, %r33, 2;
	add.s32 	%r80, %r77, %r79;
	add.s32 	%r81, %r80, %r76;
	st.shared.f32 	[%r81], %f313;
	mad.lo.s32 	%r82, %r98, %r28, %r2;
	cvta.to.global.u64 	%rd27, %rd38;
	mul.wide.s32 	%rd28, %r82, 4;
	add.s64 	%rd29, %rd27, %rd28;
	ld.global.f32 	%f314, [%rd29];
	mov.u32 	%r83, _ZZ14matmulBankOpt2PfS_S_iiiE6shareB;
	shl.b32 	%r84, %r30, 2;
	add.s32 	%r85, %r83, %r84;
	mad.lo.s32 	%r86, %r33, 68, %r85;
	st.shared.f32 	[%r86], %f314;
	bar.sync 	0;
	ld.shared.f32 	%f315, [%r80];
	ld.shared.f32 	%f316, [%r85];
	fma.rn.f32 	%f317, %f315, %f316, %f367;
	ld.shared.f32 	%f318, [%r80+64];
	ld.shared.f32 	%f319, [%r85+68];
	fma.rn.f32 	%f320, %f318, %f319, %f317;
	ld.shared.f32 	%f321, [%r80+128];
	ld.shared.f32 	%f322, [%r85+136];
	fma.rn.f32 	%f323, %f321, %f322, %f320;
	ld.shared.f32 	%f324, [%r80+192];
	ld.shared.f32 	%f325, [%r85+204];
	fma.rn.f32 	%f326, %f324, %f325, %f323;
	ld.shared.f32 	%f327, [%r80+256];
	ld.shared.f32 	%f328, [%r85+272];
	fma.rn.f32 	%f329, %f327, %f328, %f326;
	ld.shared.f32 	%f330, [%r80+320];
	ld.shared.f32 	%f331, [%r85+340];
	fma.rn.f32 	%f332, %f330, %f331, %f329;
	ld.shared.f32 	%f333, [%r80+384];
	ld.shared.f32 	%f334, [%r85+408];
	fma.rn.f32 	%f335, %f333, %f334, %f332;
	ld.shared.f32 	%f336, [%r80+448];
	ld.shared.f32 	%f337, [%r85+476];
	fma.rn.f32 	%f338, %f336, %f337, %f335;
	ld.shared.f32 	%f339, [%r80+512];
	ld.shared.f32 	%f340, [%r85+544];
	fma.rn.f32 	%f341, %f339, %f340, %f338;
	ld.shared.f32 	%f342, [%r80+576];
	ld.shared.f32 	%f343, [%r85+612];
	fma.rn.f32 	%f344, %f342, %f343, %f341;
	ld.shared.f32 	%f345, [%r80+640];
	ld.shared.f32 	%f346, [%r85+680];
	fma.rn.f32 	%f347, %f345, %f346, %f344;
	ld.shared.f32 	%f348, [%r80+704];
	ld.shared.f32 	%f349, [%r85+748];
	fma.rn.f32 	%f350, %f348, %f349, %f347;
	ld.shared.f32 	%f351, [%r80+768];
	ld.shared.f32 	%f352, [%r85+816];
	fma.rn.f32 	%f353, %f351, %f352, %f350;
	ld.shared.f32 	%f354, [%r80+832];
	ld.shared.f32 	%f355, [%r85+884];
	fma.rn.f32 	%f356, %f354, %f355, %f353;
	ld.shared.f32 	%f357, [%r80+896];
	ld.shared.f32 	%f358, [%r85+952];
	fma.rn.f32 	%f359, %f357, %f358, %f356;
	ld.shared.f32 	%f360, [%r80+960];
	ld.shared.f32 	%f361, [%r85+1020];
	fma.rn.f32 	%f367, %f360, %f361, %f359;
	bar.sync 	0;
$L__BB3_10:
	ld.param.u64 	%rd39, [_Z14matmulBankOpt2PfS_S_iii_param_2];
	mad.lo.s32 	%r87, %r27, %r1, %r2;
	cvta.to.global.u64 	%rd30, %rd39;
	mul.wide.s32 	%rd31, %r87, 4;
	add.s64 	%rd32, %rd30, %rd31;
	st.global.f32 	[%rd32], %f367;
$L__BB3_11:
	ret;

}


// ===== COMPILED SASS (sm_100) =====

	.target	sm_100

	.elftype	@"ET_EXEC"


//--------------------- .note.nv.tkinfo           --------------------------
	.section	.note.nv.tkinfo,"",@"SHT_NOTE"
	.sectionflags	@"SHF_NOTE_NV_TKINFO"
	.tkinfo
        /*0018*/ 	.word	0x00000002
        /*0030*/ 	.string	""
        /*0030*/ 	.string	"ptxas"
        /*0030*/ 	.string	"Cuda compilation tools, release 13.0, V13.0.88"
        /*0030*/ 	.string	"Build cuda_13.0.r13.0/compiler.36424714_0"
        /*0030*/ 	.string	"-arch sm_100 -m 64 "



//--------------------- .note.nv.cuinfo           --------------------------
	.section	.note.nv.cuinfo,"",@"SHT_NOTE"
	.sectionflags	@"SHF_NOTE_NV_CUINFO"
        /*0018*/ 	.short	0x0002
        /*001a*/ 	.short	0x0064
        /*001c*/ 	.short	0x0082
	.zero		2


//--------------------- .nv.info                  --------------------------
	.section	.nv.info,"",@"SHT_CUDA_INFO"
	.align	4


	//----- nvinfo : EIATTR_REGCOUNT
	.align		4
        /*0000*/ 	.byte	0x04, 0x2f
        /*0002*/ 	.short	(.L_1 - .L_0)
	.align		4
.L_0:
        /*0004*/ 	.word	index@(_Z11matmulNaivePfS_S_iii)
        /*0008*/ 	.word	0x00000020


	//----- nvinfo : EIATTR_FRAME_SIZE
	.align		4
.L_1:
        /*000c*/ 	.byte	0x04, 0x11
        /*000e*/ 	.short	(.L_3 - .L_2)
	.align		4
.L_2:
        /*0010*/ 	.word	index@(_Z11matmulNaivePfS_S_iii)
        /*0014*/ 	.word	0x00000000


	//----- nvinfo : EIATTR_REGCOUNT
	.align		4
.L_3:
        /*0018*/ 	.byte	0x04, 0x2f
        /*001a*/ 	.short	(.L_5 - .L_4)
	.align		4
.L_4:
        /*001c*/ 	.word	index@(_Z12matmulSharedPfS_S_iii)
        /*0020*/ 	.word	0x00000026


	//----- nvinfo : EIATTR_FRAME_SIZE
	.align		4
.L_5:
        /*0024*/ 	.byte	0x04, 0x11
        /*0026*/ 	.short	(.L_7 - .L_6)
	.align		4
.L_6:
        /*0028*/ 	.word	index@(_Z12matmulSharedPfS_S_iii)
        /*002c*/ 	.word	0x00000000


	//----- nvinfo : EIATTR_REGCOUNT
	.align		4
.L_7:
        /*0030*/ 	.byte	0x04, 0x2f
        /*0032*/ 	.short	(.L_9 - .L_8)
	.align		4
.L_8:
        /*0034*/ 	.word	index@(_Z13matmulBankOptPfS_S_iii)
        /*0038*/ 	.word	0x00000020


	//----- nvinfo : EIATTR_FRAME_SIZE
	.align		4
.L_9:
        /*003c*/ 	.byte	0x04, 0x11
        /*003e*/ 	.short	(.L_11 - .L_10)
	.align		4
.L_10:
        /*0040*/ 	.word	index@(_Z13matmulBankOptPfS_S_iii)
        /*0044*/ 	.word	0x00000000


	//----- nvinfo : EIATTR_REGCOUNT
	.align		4
.L_11:
        /*0048*/ 	.byte	0x04, 0x2f
        /*004a*/ 	.short	(.L_13 - .L_12)
	.align		4
.L_12:
        /*004c*/ 	.word	index@(_Z14matmulBankOpt2PfS_S_iii)
        /*0050*/ 	.word	0x00000020


	//----- nvinfo : EIATTR_FRAME_SIZE
	.align		4
.L_13:
        /*0054*/ 	.byte	0x04, 0x11
        /*0056*/ 	.short	(.L_15 - .L_14)
	.align		4
.L_14:
        /*0058*/ 	.word	index@(_Z14matmulBankOpt2PfS_S_iii)
        /*005c*/ 	.word	0x00000000


	//----- nvinfo : EIATTR_MIN_STACK_SIZE
	.align		4
.L_15:
        /*0060*/ 	.byte	0x04, 0x12
        /*0062*/ 	.short	(.L_17 - .L_16)
	.align		4
.L_16:
        /*0064*/ 	.word	index@(_Z14matmulBankOpt2PfS_S_iii)
        /*0068*/ 	.word	0x00000000


	//----- nvinfo : EIATTR_MIN_STACK_SIZE
	.align		4
.L_17:
        /*006c*/ 	.byte	0x04, 0x12
        /*006e*/ 	.short	(.L_19 - .L_18)
	.align		4
.L_18:
        /*0070*/ 	.word	index@(_Z13matmulBankOptPfS_S_iii)
        /*0074*/ 	.word	0x00000000


	//----- nvinfo : EIATTR_MIN_STACK_SIZE
	.align		4
.L_19:
        /*0078*/ 	.byte	0x04, 0x12
        /*007a*/ 	.short	(.L_21 - .L_20)
	.align		4
.L_20:
        /*007c*/ 	.word	index@(_Z12matmulSharedPfS_S_iii)
        /*0080*/ 	.word	0x00000000


	//----- nvinfo : EIATTR_MIN_STACK_SIZE
	.align		4
.L_21:
        /*0084*/ 	.byte	0x04, 0x12
        /*0086*/ 	.short	(.L_23 - .L_22)
	.align		4
.L_22:
        /*0088*/ 	.word	index@(_Z11matmulNaivePfS_S_iii)
        /*008c*/ 	.word	0x00000000
.L_23:


//--------------------- .nv.compat                --------------------------
	.section	.nv.compat,"",@"SHT_CUDA_COMPAT_INFO"
	.align	4
        /*0000*/ 	.byte	0x02, 0x09, 0x00, 0x00, 0x02, 0x02, 0x01, 0x00, 0x02, 0x05, 0x05, 0x00, 0x03, 0x07, 0x01, 0x01
        /*0010*/ 	.byte	0x02, 0x03, 0x00, 0x00, 0x02, 0x06, 0x01, 0x00, 0x04, 0x0b, 0x08, 0x00, 0x09, 0x00, 0x00, 0x00
        /*0020*/ 	.byte	0x00, 0x00, 0x00, 0x00


//--------------------- .nv.info._Z14matmulBankOpt2PfS_S_iii --------------------------
	.section	.nv.info._Z14matmulBankOpt2PfS_S_iii,"",@"SHT_CUDA_INFO"
	.sectionflags	@""
	.align	4


	//----- nvinfo : EIATTR_CUDA_API_VERSION
	.align		4
        /*0000*/ 	.byte	0x04, 0x37
        /*0002*/ 	.short	(.L_25 - .L_24)
.L_24:
        /*0004*/ 	.word	0x00000082


	//----- nvinfo : EIATTR_KPARAM_INFO
	.align		4
.L_25:
        /*0008*/ 	.byte	0x04, 0x17
        /*000a*/ 	.short	(.L_27 - .L_26)
.L_26:
        /*000c*/ 	.word	0x00000000
        /*0010*/ 	.short	0x0005
        /*0012*/ 	.short	0x0020
        /*0014*/ 	.byte	0x00, 0xf0, 0x11, 0x00


	//----- nvinfo : EIATTR_KPARAM_INFO
	.align		4
.L_27:
        /*0018*/ 	.byte	0x04, 0x17
        /*001a*/ 	.short	(.L_29 - .L_28)
.L_28:
        /*001c*/ 	.word	0x00000000
        /*0020*/ 	.short	0x0004
        /*0022*/ 	.short	0x001c
        /*0024*/ 	.byte	0x00, 0xf0, 0x11, 0x00


	//----- nvinfo : EIATTR_KPARAM_INFO
	.align		4
.L_29:
        /*0028*/ 	.byte	0x04, 0x17
        /*002a*/ 	.short	(.L_31 - .L_30)
.L_30:
        /*002c*/ 	.word	0x00000000
        /*0030*/ 	.short	0x0003
        /*0032*/ 	.short	0x0018
        /*0034*/ 	.byte	0x00, 0xf0, 0x11, 0x00


	//----- nvinfo : EIATTR_KPARAM_INFO
	.align		4
.L_31:
        /*0038*/ 	.byte	0x04, 0x17
        /*003a*/ 	.short	(.L_33 - .L_32)
.L_32:
        /*003c*/ 	.word	0x00000000
        /*0040*/ 	.short	0x0002
        /*0042*/ 	.short	0x0010
        /*0044*/ 	.byte	0x00, 0xf5, 0x21, 0x00


	//----- nvinfo : EIATTR_KPARAM_INFO
	.align		4
.L_33:
        /*0048*/ 	.byte	0x04, 0x17
        /*004a*/ 	.short	(.L_35 - .L_34)
.L_34:
        /*004c*/ 	.word	0x00000000
        /*0050*/ 	.short	0x0001
        /*0052*/ 	.short	0x0008
        /*0054*/ 	.byte	0x00, 0xf5, 0x21, 0x00


	//----- nvinfo : EIATTR_KPARAM_INFO
	.align		4
.L_35:
        /*0058*/ 	.byte	0x04, 0x17
        /*005a*/ 	.short	(.L_37 - .L_36)
.L_36:
        /*005c*/ 	.word	0x00000000
        /*0060*/ 	.short	0x0000
        /*0062*/ 	.short	0x0000
        /*0064*/ 	.byte	0x00, 0xf5, 0x21, 0x00


	//----- nvinfo : EIATTR_SPARSE_MMA_MASK
	.align		4
.L_37:
        /*0068*/ 	.byte	0x03, 0x50
        /*006a*/ 	.short	0x0000


	//----- nvinfo : EIATTR_MAXREG_COUNT
	.align		4
        /*006c*/ 	.byte	0x03, 0x1b
        /*006e*/ 	.short	0x00ff


	//----- nvinfo : EIATTR_NUM_BARRIERS
	.align		4
        /*0070*/ 	.byte	0x02, 0x4c
        /*0072*/ 	.byte	0x01
	.zero		1


	//----- nvinfo : EIATTR_MERCURY_ISA_VERSION
	.align		4
        /*0074*/ 	.byte	0x03, 0x5f
        /*0076*/ 	.short	0x0101


	//----- nvinfo : EIATTR_VRC_CTA_INIT_COUNT
	.align		4
        /*0078*/ 	.byte	0x02, 0x4a
	.zero		1
	.zero		1


	//----- nvinfo : EIATTR_EXIT_INSTR_OFFSETS
	.align		4
        /*007c*/ 	.byte	0x04, 0x1c
        /*007e*/ 	.short	(.L_39 - .L_38)


	//   ....[0]....
.L_38:
        /*0080*/ 	.word	0x000000c0


	//   ....[1]....
        /*0084*/ 	.word	0x00001df0


	//----- nvinfo : EIATTR_CBANK_PARAM_SIZE
	.align		4
.L_39:
        /*0088*/ 	.byte	0x03, 0x19
        /*008a*/ 	.short	0x0024


	//----- nvinfo : EIATTR_PARAM_CBANK
	.align		4
        /*008c*/ 	.byte	0x04, 0x0a
        /*008e*/ 	.short	(.L_41 - .L_40)
	.align		4
.L_40:
        /*0090*/ 	.word	index@(.nv.constant0._Z14matmulBankOpt2PfS_S_iii)
        /*0094*/ 	.short	0x0380
        /*0096*/ 	.short	0x0024


	//----- nvinfo : EIATTR_SW_WAR
	.align		4
.L_41:
        /*0098*/ 	.byte	0x04, 0x36
        /*009a*/ 	.short	(.L_43 - .L_42)
.L_42:
        /*009c*/ 	.word	0x00000008
.L_43:


//--------------------- .nv.info._Z13matmulBankOptPfS_S_iii --------------------------
	.section	.nv.info._Z13matmulBankOptPfS_S_iii,"",@"SHT_CUDA_INFO"
	.sectionflags	@""
	.align	4


	//----- nvinfo : EIATTR_CUDA_API_VERSION
	.align		4
        /*0000*/ 	.byte	0x04, 0x37
        /*0002*/ 	.short	(.L_45 - .L_44)
.L_44:
        /*0004*/ 	.word	0x00000082


	//----- nvinfo : EIATTR_KPARAM_INFO
	.align		4
.L_45:
        /*0008*/ 	.byte	0x04, 0x17
        /*000a*/ 	.short	(.L_47 - .L_46)
.L_46:
        /*000c*/ 	.word	0x00000000
        /*0010*/ 	.short	0x0005
        /*0012*/ 	.short	0x0020
        /*0014*/ 	.byte	0x00, 0xf0, 0x11, 0x00


	//----- nvinfo : EIATTR_KPARAM_INFO
	.align		4
.L_47:
        /*0018*/ 	.byte	0x04, 0x17
        /*001a*/ 	.short	(.L_49 - .L_48)
.L_48:
        /*001c*/ 	.word	0x00000000
        /*0020*/ 	.short	0x0004
        /*0022*/ 	.short	0x001c
        /*0024*/ 	.byte	0x00, 0xf0, 0x11, 0x00


	//----- nvinfo : EIATTR_KPARAM_INFO
	.align		4
.L_49:
        /*0028*/ 	.byte	0x04, 0x17
        /*002a*/ 	.short	(.L_51 - .L_50)
.L_50:
        /*002c*/ 	.word	0x00000000
        /*0030*/ 	.short	0x0003
        /*0032*/ 	.short	0x0018
        /*0034*/ 	.byte	0x00, 0xf0, 0x11, 0x00


	//----- nvinfo : EIATTR_KPARAM_INFO
	.align		4
.L_51:
        /*0038*/ 	.byte	0x04, 0x17
        /*003a*/ 	.short	(.L_53 - .L_52)
.L_52:
        /*003c*/ 	.word	0x00000000
        /*0040*/ 	.short	0x0002
        /*0042*/ 	.short	0x0010
        /*0044*/ 	.byte	0x00, 0xf5, 0x21, 0x00


	//----- nvinfo : EIATTR_KPARAM_INFO
	.align		4
.L_53:
        /*0048*/ 	.byte	0x04, 0x17
        /*004a*/ 	.short	(.L_55 - .L_54)
.L_54:
        /*004c*/ 	.word	0x00000000
        /*0050*/ 	.short	0x0001
        /*0052*/ 	.short	0x0008
        /*0054*/ 	.byte	0x00, 0xf5, 0x21, 0x00


	//----- nvinfo : EIATTR_KPARAM_INFO
	.align		4
.L_55:
        /*0058*/ 	.byte	0x04, 0x17
        /*005a*/ 	.short	(.L_57 - .L_56)
.L_56:
        /*005c*/ 	.word	0x00000000
        /*0060*/ 	.short	0x0000
        /*0062*/ 	.short	0x0000
        /*0064*/ 	.byte	0x00, 0xf5, 0x21, 0x00


	//----- nvinfo : EIATTR_SPARSE_MMA_MASK
	.align		4
.L_57:
        /*0068*/ 	.byte	0x03, 0x50
        /*006a*/ 	.short	0x0000


	//----- nvinfo : EIATTR_MAXREG_COUNT
	.align		4
        /*006c*/ 	.byte	0x03, 0x1b
        /*006e*/ 	.short	0x00ff


	//----- nvinfo : EIATTR_NUM_BARRIERS
	.align		4
        /*0070*/ 	.byte	0x02, 0x4c
        /*0072*/ 	.byte	0x01
	.zero		1


	//----- nvinfo : EIATTR_MERCURY_ISA_VERSION
	.align		4
        /*0074*/ 	.byte	0x03, 0x5f
        /*0076*/ 	.short	0x0101


	//----- nvinfo : EIATTR_VRC_CTA_INIT_COUNT
	.align		4
        /*0078*/ 	.byte	0x02, 0x4a
	.zero		1
	.zero		1


	//----- nvinfo : EIATTR_EXIT_INSTR_OFFSETS
	.align		4
        /*007c*/ 	.byte	0x04, 0x1c
        /*007e*/ 	.short	(.L_59 - .L_58)


	//   ....[0]....
.L_58:
        /*0080*/ 	.word	0x000000c0


	//   ....[1]....
        /*0084*/ 	.word	0x00001df0


	//----- nvinfo : EIATTR_CBANK_PARAM_SIZE
	.align		4
.L_59:
        /*0088*/ 	.byte	0x03, 0x19
        /*008a*/ 	.short	0x0024


	//----- nvinfo : EIATTR_PARAM_CBANK
	.align		4
        /*008c*/ 	.byte	0x04, 0x0a
        /*008e*/ 	.short	(.L_61 - .L_60)
	.align		4
.L_60:
        /*0090*/ 	.word	index@(.nv.constant0._Z13matmulBankOptPfS_S_iii)
        /*0094*/ 	.short	0x0380
        /*0096*/ 	.short	0x0024


	//----- nvinfo : EIATTR_SW_WAR
	.align		4
.L_61:
        /*0098*/ 	.byte	0x04, 0x36
        /*009a*/ 	.short	(.L_63 - .L_62)
.L_62:
        /*009c*/ 	.word	0x00000008
.L_63:


//--------------------- .nv.info._Z12matmulSharedPfS_S_iii --------------------------
	.section	.nv.info._Z12matmulSharedPfS_S_iii,"",@"SHT_CUDA_INFO"
	.sectionflags	@""
	.align	4


	//----- nvinfo : EIATTR_CUDA_API_VERSION
	.align		4
        /*0000*/ 	.byte	0x04, 0x37
        /*0002*/ 	.short	(.L_65 - .L_64)
.L_64:
        /*0004*/ 	.word	0x00000082


	//----- nvinfo : EIATTR_KPARAM_INFO
	.align		4
.L_65:
        /*0008*/ 	.byte	0x04, 0x17
        /*000a*/ 	.short	(.L_67 - .L_66)
.L_66:
        /*000c*/ 	.word	0x00000000
        /*0010*/ 	.short	0x0005
        /*0012*/ 	.short	0x0020
        /*0014*/ 	.byte	0x00, 0xf0, 0x11, 0x00


	//----- nvinfo : EIATTR_KPARAM_INFO
	.align		4
.L_67:
        /*0018*/ 	.byte	0x04, 0x17
        /*001a*/ 	.short	(.L_69 - .L_68)
.L_68:
        /*001c*/ 	.word	0x00000000
        /*0020*/ 	.short	0x0004
        /*0022*/ 	.short	0x001c
        /*0024*/ 	.byte	0x00, 0xf0, 0x11, 0x00


	//----- nvinfo : EIATTR_KPARAM_INFO
	.align		4
.L_69:
        /*0028*/ 	.byte	0x04, 0x17
        /*002a*/ 	.short	(.L_71 - .L_70)
.L_70:
        /*002c*/ 	.word	0x00000000
        /*0030*/ 	.short	0x0003
        /*0032*/ 	.short	0x0018
        /*0034*/ 	.byte	0x00, 0xf0, 0x11, 0x00


	//----- nvinfo : EIATTR_KPARAM_INFO
	.align		4
.L_71:
        /*0038*/ 	.byte	0x04, 0x17
        /*003a*/ 	.short	(.L_73 - .L_72)
.L_72:
        /*003c*/ 	.word	0x00000000
        /*0040*/ 	.short	0x0002
        /*0042*/ 	.short	0x0010
        /*0044*/ 	.byte	0x00, 0xf5, 0x21, 0x00


	//----- nvinfo : EIATTR_KPARAM_INFO
	.align		4
.L_73:
        /*0048*/ 	.byte	0x04, 0x17
        /*004a*/ 	.short	(.L_75 - .L_74)
.L_74:
        /*004c*/ 	.word	0x00000000
        /*0050*/ 	.short	0x0001
        /*0052*/ 	.short	0x0008
        /*0054*/ 	.byte	0x00, 0xf5, 0x21, 0x00


	//----- nvinfo : EIATTR_KPARAM_INFO
	.align		4
.L_75:
        /*0058*/ 	.byte	0x04, 0x17
        /*005a*/ 	.short	(.L_77 - .L_76)
.L_76:
        /*005c*/ 	.word	0x00000000
        /*0060*/ 	.short	0x0000
        /*0062*/ 	.short	0x0000
        /*0064*/ 	.byte	0x00, 0xf5, 0x21, 0x00


	//----- nvinfo : EIATTR_SPARSE_MMA_MASK
	.align		4
.L_77:
        /*0068*/ 	.byte	0x03, 0x50
        /*006a*/ 	.short	0x0000


	//----- nvinfo : EIATTR_MAXREG_COUNT
	.align		4
        /*006c*/ 	.byte	0x03, 0x1b
        /*006e*/ 	.short	0x00ff


	//----- nvinfo : EIATTR_NUM_BARRIERS
	.align		4
        /*0070*/ 	.byte	0x02, 0x4c
        /*0072*/ 	.byte	0x01
	.zero		1


	//----- nvinfo : EIATTR_MERCURY_ISA_VERSION
	.align		4
        /*0074*/ 	.byte	0x03, 0x5f
        /*0076*/ 	.short	0x0101


	//----- nvinfo : EIATTR_VRC_CTA_INIT_COUNT
	.align		4
        /*0078*/ 	.byte	0x02, 0x4a
	.zero		1
	.zero		1


	//----- nvinfo : EIATTR_EXIT_INSTR_OFFSETS
	.align		4
        /*007c*/ 	.byte	0x04, 0x1c
        /*007e*/ 	.short	(.L_79 - .L_78)


	//   ....[0]....
.L_78:
        /*0080*/ 	.word	0x000000c0


	//   ....[1]....
        /*0084*/ 	.word	0x000012c0


	//----- nvinfo : EIATTR_CBANK_PARAM_SIZE
	.align		4
.L_79:
        /*0088*/ 	.byte	0x03, 0x19
        /*008a*/ 	.short	0x0024


	//----- nvinfo : EIATTR_PARAM_CBANK
	.align		4
        /*008c*/ 	.byte	0x04, 0x0a
        /*008e*/ 	.short	(.L_81 - .L_80)
	.align		4
.L_80:
        /*0090*/ 	.word	index@(.nv.constant0._Z12matmulSharedPfS_S_iii)
        /*0094*/ 	.short	0x0380
        /*0096*/ 	.short	0x0024


	//----- nvinfo : EIATTR_SW_WAR
	.align		4
.L_81:
        /*0098*/ 	.byte	0x04, 0x36
        /*009a*/ 	.short	(.L_83 - .L_82)
.L_82:
        /*009c*/ 	.word	0x00000008
.L_83:


//--------------------- .nv.info._Z11matmulNaivePfS_S_iii --------------------------
	.section	.nv.info._Z11matmulNaivePfS_S_iii,"",@"SHT_CUDA_INFO"
	.sectionflags	@""
	.align	4


	//----- nvinfo : EIATTR_CUDA_API_VERSION
	.align		4
        /*0000*/ 	.byte	0x04, 0x37
        /*0002*/ 	.short	(.L_85 - .L_84)
.L_84:
        /*0004*/ 	.word	0x00000082


	//----- nvinfo : EIATTR_KPARAM_INFO
	.align		4
.L_85:
        /*0008*/ 	.byte	0x04, 0x17
        /*000a*/ 	.short	(.L_87 - .L_86)
.L_86:
        /*000c*/ 	.word	0x00000000
        /*0010*/ 	.short	0x0005
        /*0012*/ 	.short	0x0020
        /*0014*/ 	.byte	0x00, 0xf0, 0x11, 0x00


	//----- nvinfo : EIATTR_KPARAM_INFO
	.align		4
.L_87:
        /*0018*/ 	.byte	0x04, 0x17
        /*001a*/ 	.short	(.L_89 - .L_88)
.L_88:
        /*001c*/ 	.word	0x00000000
        /*0020*/ 	.short	0x0004
        /*0022*/ 	.short	0x001c
        /*0024*/ 	.byte	0x00, 0xf0, 0x11, 0x00


	//----- nvinfo : EIATTR_KPARAM_INFO
	.align		4
.L_89:
        /*0028*/ 	.byte	0x04, 0x17
        /*002a*/ 	.short	(.L_91 - .L_90)
.L_90:
        /*002c*/ 	.word	0x00000000
        /*0030*/ 	.short	0x0003
        /*0032*/ 	.short	0x0018
        /*0034*/ 	.byte	0x00, 0xf0, 0x11, 0x00


	//----- nvinfo : EIATTR_KPARAM_INFO
	.align		4
.L_91:
        /*0038*/ 	.byte	0x04, 0x17
        /*003a*/ 	.short	(.L_93 - .L_92)
.L_92:
        /*003c*/ 	.word	0x00000000
        /*0040*/ 	.short	0x0002
        /*0042*/ 	.short	0x0010
        /*0044*/ 	.byte	0x00, 0xf5, 0x21, 0x00


	//----- nvinfo : EIATTR_KPARAM_INFO
	.align		4
.L_93:
        /*0048*/ 	.byte	0x04, 0x17
        /*004a*/ 	.short	(.L_95 - .L_94)
.L_94:
        /*004c*/ 	.word	0x00000000
        /*0050*/ 	.short	0x0001
        /*0052*/ 	.short	0x0008
        /*0054*/ 	.byte	0x00, 0xf5, 0x21, 0x00


	//----- nvinfo : EIATTR_KPARAM_INFO
	.align		4
.L_95:
        /*0058*/ 	.byte	0x04, 0x17
        /*005a*/ 	.short	(.L_97 - .L_96)
.L_96:
        /*005c*/ 	.word	0x00000000
        /*0060*/ 	.short	0x0000
        /*0062*/ 	.short	0x0000
        /*0064*/ 	.byte	0x00, 0xf5, 0x21, 0x00


	//----- nvinfo : EIATTR_SPARSE_MMA_MASK
	.align		4
.L_97:
        /*0068*/ 	.byte	0x03, 0x50
        /*006a*/ 	.short	0x0000


	//----- nvinfo : EIATTR_MAXREG_COUNT
	.align		4
        /*006c*/ 	.byte	0x03, 0x1b
        /*006e*/ 	.short	0x00ff


	//----- nvinfo : EIATTR_MERCURY_ISA_VERSION
	.align		4
        /*0070*/ 	.byte	0x03, 0x5f
        /*0072*/ 	.short	0x0101


	//----- nvinfo : EIATTR_VRC_CTA_INIT_COUNT
	.align		4
        /*0074*/ 	.byte	0x02, 0x4a
	.zero		1
	.zero		1


	//----- nvinfo : EIATTR_EXIT_INSTR_OFFSETS
	.align		4
        /*0078*/ 	.byte	0x04, 0x1c
        /*007a*/ 	.short	(.L_99 - .L_98)


	//   ....[0]....
.L_98:
        /*007c*/ 	.word	0x000000c0


	//   ....[1]....
        /*0080*/ 	.word	0x00000840


	//----- nvinfo : EIATTR_CBANK_PARAM_SIZE
	.align		4
.L_99:
        /*0084*/ 	.byte	0x03, 0x19
        /*0086*/ 	.short	0x0024


	//----- nvinfo : EIATTR_PARAM_CBANK
	.align		4
        /*0088*/ 	.byte	0x04, 0x0a
        /*008a*/ 	.short	(.L_101 - .L_100)
	.align		4
.L_100:
        /*008c*/ 	.word	index@(.nv.constant0._Z11matmulNaivePfS_S_iii)
        /*0090*/ 	.short	0x0380
        /*0092*/ 	.short	0x0024


	//----- nvinfo : EIATTR_SW_WAR
	.align		4
.L_101:
        /*0094*/ 	.byte	0x04, 0x36
        /*0096*/ 	.short	(.L_103 - .L_102)
.L_102:
        /*0098*/ 	.word	0x00000008
.L_103:


//--------------------- .nv.callgraph             --------------------------
	.section	.nv.callgraph,"",@"SHT_CUDA_CALLGRAPH"
	.align	4
	.sectionentsize	8
	.align		4
        /*0000*/ 	.word	0x00000000
	.align		4
        /*0004*/ 	.word	0xffffffff
	.align		4
        /*0008*/ 	.word	0x00000000
	.align		4
        /*000c*/ 	.word	0xfffffffe
	.align		4
        /*0010*/ 	.word	0x00000000
	.align		4
        /*0014*/ 	.word	0xfffffffd
	.align		4
        /*0018*/ 	.word	0x00000000
	.align		4
        /*001c*/ 	.word	0xfffffffc


//--------------------- .text._Z14matmulBankOpt2PfS_S_iii --------------------------
	.section	.text._Z14matmulBankOpt2PfS_S_iii,"ax",@progbits
	.align	128
        .global         _Z14matmulBankOpt2PfS_S_iii
        .type           _Z14matmulBankOpt2PfS_S_iii,@function
        .size           _Z14matmulBankOpt2PfS_S_iii,(.L_x_20 - _Z14matmulBankOpt2PfS_S_iii)
        .other          _Z14matmulBankOpt2PfS_S_iii,@"STO_CUDA_ENTRY STV_DEFAULT"
_Z14matmulBankOpt2PfS_S_iii:
.text._Z14matmulBankOpt2PfS_S_iii:
[----:B------:R-:W-:Y:S01]  /*0000*/  LDC R1, c[0x0][0x37c] ;  /* 0x0000df00ff017b82 */ /* 0x000fe20000000800 */
[----:B------:R-:W0:Y:S07]  /*0010*/  S2R R0, SR_TID.X ;  /* 0x0000000000007919 */ /* 0x000e2e0000002100 */
[----:B------:R-:W1:Y:S01]  /*0020*/  LDC R5, c[0x0][0x364] ;  /* 0x0000d900ff057b82 */ /* 0x000e620000000800 */
[----:B------:R-:W1:Y:S07]  /*0030*/  S2R R4, SR_TID.Y ;  /* 0x0000000000047919 */ /* 0x000e6e0000002200 */
[----:B------:R-:W0:Y:S08]  /*0040*/  S2UR UR5, SR_CTAID.X ;  /* 0x00000000000579c3 */ /* 0x000e300000002500 */
[----:B------:R-:W0:Y:S08]  /*0050*/  LDC R7, c[0x0][0x360] ;  /* 0x0000d800ff077b82 */ /* 0x000e300000000800 */
[----:B------:R-:W1:Y:S08]  /*0060*/  S2UR UR4, SR_CTAID.Y ;  /* 0x00000000000479c3 */ /* 0x000e700000002600 */
[----:B------:R-:W2:Y:S01]  /*0070*/  LDC.64 R2, c[0x0][0x398] ;  /* 0x0000e600ff027b82 */ /* 0x000ea20000000a00 */
[----:B0-----:R-:W-:-:S02]  /*0080*/  IMAD R6, R7, UR5, R0 ;  /* 0x0000000507067c24 */ /* 0x001fc4000f8e0200 */
[----:B-1----:R-:W-:-:S03]  /*0090*/  IMAD R5, R5, UR4, R4 ;  /* 0x0000000405057c24 */ /* 0x002fc6000f8e0204 */
[----:B--2---:R-:W-:-:S04]  /*00a0*/  ISETP.GE.AND P0, PT, R6, R3, PT ;  /* 0x000000030600720c */ /* 0x004fc80003f06270 */
[----:B------:R-:W-:-:S13]  /*00b0*/  ISETP.GE.OR P0, PT, R5, R2, P0 ;  /* 0x000000020500720c */ /* 0x000fda0000706670 */
[----:B------:R-:W-:Y:S05]  /*00c0*/  @P0 EXIT ;  /* 0x000000000000094d */ /* 0x000fea0003800000 */
[----:B------:R-:W0:Y:S01]  /*00d0*/  LDCU UR4, c[0x0][0x3a0] ;  /* 0x00007400ff0477ac */ /* 0x000e220008000800 */
[----:B------:R-:W-:Y:S01]  /*00e0*/  HFMA2 R24, -RZ, RZ, 0, 0 ;  /* 0x00000000ff187431 */ /* 0x000fe200000001ff */
[----:B------:R-:W1:Y:S01]  /*00f0*/  LDCU.64 UR10, c[0x0][0x358] ;  /* 0x00006b00ff0a77ac */ /* 0x000e620008000a00 */
[----:B0-----:R-:W-:-:S09]  /*0100*/  UISETP.GE.AND UP0, UPT, UR4, 0x1, UPT ;  /* 0x000000010400788c */ /* 0x001fd2000bf06270 */
[----:B-1----:R-:W-:Y:S05]  /*0110*/  BRA.U !UP0, `(.L_x_0) ;  /* 0x0000001d08247547 */ /* 0x002fea000b800000 */
[----:B------:R-:W-:Y:S01]  /*0120*/  UISETP.GE.U32.AND UP1, UPT, UR4, 0x31, UPT ;  /* 0x000000310400788c */ /* 0x000fe2000bf26070 */
[----:B------:R-:W-:Y:S01]  /*0130*/  MOV R24, RZ ;  /* 0x000000ff00187202 */ /* 0x000fe20000000f00 */
[----:B------:R-:W-:-:S03]  /*0140*/  UIADD3 UR8, UPT, UPT, UR4, -0x1, URZ ;  /* 0xffffffff04087890 */ /* 0x000fc6000fffe0ff */
[----:B------:R-:W-:Y:S01]  /*0150*/  UMOV UR4, URZ ;  /* 0x000000ff00047c82 */ /* 0x000fe20008000000 */
[----:B------:R-:W-:-:S04]  /*0160*/  ULEA.HI UR5, UR8, 0x1, URZ, 0x1c ;  /* 0x0000000108057891 */ /* 0x000fc8000f8fe0ff */
[----:B------:R-:W-:Y:S01]  /*0170*/  ULOP3.LUT UP0, UR9, UR5, 0x3, URZ, 0xc0, !UPT ;  /* 0x0000000305097892 */ /* 0x000fe2000f80c0ff */
[----:B------:R-:W-:Y:S11]  /*0180*/  BRA.U !UP1, `(.L_x_1) ;  /* 0x0000000d09e87547 */ /* 0x000ff6000b800000 */
[----:B------:R-:W0:Y:S01]  /*0190*/  S2UR UR7, SR_CgaCtaId ;  /* 0x00000000000779c3 */ /* 0x000e220000008800 */
[----:B------:R-:W-:Y:S01]  /*01a0*/  UMOV UR4, 0x400 ;  /* 0x0000040000047882 */ /* 0x000fe20000000000 */
[----:B------:R-:W-:Y:S01]  /*01b0*/  ULOP3.LUT UR5, UR5, 0x1ffffffc, URZ, 0xc0, !UPT ;  /* 0x1ffffffc05057892 */ /* 0x000fe2000f8ec0ff */
[----:B------:R-:W-:Y:S01]  /*01c0*/  IMAD R7, R5, R2, RZ ;  /* 0x0000000205077224 */ /* 0x000fe200078e02ff */
[----:B------:R-:W-:Y:S01]  /*01d0*/  UIADD3 UR6, UPT, UPT, UR4, 0x400, URZ ;  /* 0x0000040004067890 */ /* 0x000fe2000fffe0ff */
[CC--:B------:R-:W-:Y:S01]  /*01e0*/  LEA R16, R3.reuse, R6.reuse, 0x5 ;  /* 0x0000000603107211 */ /* 0x0c0fe200078e28ff */
[C---:B------:R-:W-:Y:S01]  /*01f0*/  IMAD R17, R3.reuse, 0x30, R6 ;  /* 0x0000003003117824 */ /* 0x040fe200078e0206 */
[-C--:B------:R-:W-:Y:S01]  /*0200*/  LEA R18, R3, R6.reuse, 0x4 ;  /* 0x0000000603127211 */ /* 0x080fe200078e20ff */
[----:B------:R-:W1:Y:S01]  /*0210*/  LDC.64 R10, c[0x0][0x380] ;  /* 0x0000e000ff0a7b82 */ /* 0x000e620000000a00 */
[----:B------:R-:W-:Y:S01]  /*0220*/  MOV R24, RZ ;  /* 0x000000ff00187202 */ /* 0x000fe20000000f00 */
[----:B------:R-:W-:Y:S01]  /*0230*/  UIADD3 UR5, UPT, UPT, -UR5, URZ, URZ ;  /* 0x000000ff05057290 */ /* 0x000fe2000fffe1ff */
[----:B------:R-:W-:-:S05]  /*0240*/  MOV R20, R6 ;  /* 0x0000000600147202 */ /* 0x000fca0000000f00 */
[----:B------:R-:W2:Y:S01]  /*0250*/  LDC.64 R8, c[0x0][0x388] ;  /* 0x0000e200ff087b82 */ /* 0x000ea20000000a00 */
[----:B0-----:R-:W-:Y:S02]  /*0260*/  ULEA UR6, UR7, UR6, 0x18 ;  /* 0x0000000607067291 */ /* 0x001fe4000f8ec0ff */
[----:B------:R-:W-:-:S04]  /*0270*/  ULEA UR4, UR7, UR4, 0x18 ;  /* 0x0000000407047291 */ /* 0x000fc8000f8ec0ff */
[----:B------:R-:W-:Y:S02]  /*0280*/  LEA R21, R4, UR6, 0x2 ;  /* 0x0000000604157c11 */ /* 0x000fe4000f8e10ff */
[C---:B------:R-:W-:Y:S01]  /*0290*/  LEA R19, R0.reuse, UR4, 0x2 ;  /* 0x0000000400137c11 */ /* 0x040fe2000f8e10ff */
[----:B------:R-:W-:Y:S02]  /*02a0*/  UMOV UR4, URZ ;  /* 0x000000ff00047c82 */ /* 0x000fe40008000000 */
[----:B------:R-:W-:Y:S01]  /*02b0*/  IMAD R23, R0, 0x44, R21 ;  /* 0x0000004400177824 */ /* 0x000fe200078e0215 */
[----:B------:R-:W-:-:S07]  /*02c0*/  LEA R22, R4, R19, 0x6 ;  /* 0x0000001304167211 */ /* 0x000fce00078e30ff */
.L_x_2:
[----:B-1----:R-:W-:-:S04]  /*02d0*/  IMAD.WIDE R12, R7, 0x4, R10 ;  /* 0x00000004070c7825 */ /* 0x002fc800078e020a */
[----:B--2---:R-:W-:Y:S01]  /*02e0*/  IMAD.WIDE R14, R20, 0x4, R8 ;  /* 0x00000004140e7825 */ /* 0x004fe200078e0208 */
[----:B------:R-:W2:Y:S05]  /*02f0*/  LDG.E R25, desc[UR10][R12.64] ;  /* 0x0000000a0c197981 */ /* 0x000eaa000c1e1900 */
[----:B------:R-:W3:Y:S04]  /*0300*/  LDG.E R14, desc[UR10][R14.64] ;  /* 0x0000000a0e0e7981 */ /* 0x000ee8000c1e1900 */
[----:B--2---:R-:W-:Y:S04]  /*0310*/  STS [R22], R25 ;  /* 0x0000001916007388 */ /* 0x004fe80000000800 */
[----:B---3--:R-:W-:Y:S01]  /*0320*/  STS [R23], R14 ;  /* 0x0000000e17007388 */ /* 0x008fe20000000800 */
[----:B------:R-:W-:Y:S06]  /*0330*/  BAR.SYNC.DEFER_BLOCKING 0x0 ;  /* 0x0000000000007b1d */ /* 0x000fec0000010000 */
[----:B------:R-:W-:Y:S04]  /*0340*/  LDS R27, [R19] ;  /* 0x00000000131b7984 */ /* 0x000fe80000000800 */
[----:B------:R-:W0:Y:S04]  /*0350*/  LDS R26, [R21] ;  /* 0x00000000151a7984 */ /* 0x000e280000000800 */
[----:B------:R-:W-:Y:S04]  /*0360*/  LDS R29, [R19+0x80] ;  /* 0x00008000131d7984 */ /* 0x000fe80000000800 */
[----:B------:R-:W-:Y:S04]  /*0370*/  LDS R28, [R21+0x88] ;  /* 0x00008800151c7984 */ /* 0x000fe80000000800 */
[----:B------:R-:W-:Y:S04]  /*0380*/  LDS R15, [R19+0xc0] ;  /* 0x0000c000130f7984 */ /* 0x000fe80000000800 */
[----:B------:R-:W-:Y:S04]  /*0390*/  LDS R14, [R21+0xcc] ;  /* 0x0000cc00150e7984 */ /* 0x000fe80000000800 */
[----:B------:R-:W-:Y:S01]  /*03a0*/  LDS R25, [R19+0x100] ;  /* 0x0001000013197984 */ /* 0x000fe20000000800 */
[----:B0-----:R-:W-:-:S03]  /*03b0*/  FFMA R26, R27, R26, R24 ;  /* 0x0000001a1b1a7223 */ /* 0x001fc60000000018 */
[----:B------:R-:W-:Y:S04]  /*03c0*/  LDS R27, [R19+0x40] ;  /* 0x00004000131b7984 */ /* 0x000fe80000000800 */
[----:B------:R-:W0:Y:S02]  /*03d0*/  LDS R24, [R21+0x44] ;  /* 0x0000440015187984 */ /* 0x000e240000000800 */
[----:B0-----:R-:W-:Y:S02]  /*03e0*/  FFMA R24, R27, R24, R26 ;  /* 0x000000181b187223 */ /* 0x001fe4000000001a */
[----:B------:R-:W0:Y:S02]  /*03f0*/  LDS R26, [R21+0x110] ;  /* 0x00011000151a7984 */ /* 0x000e240000000800 */
[----:B------:R-:W-:-:S02]  /*0400*/  FFMA R24, R29, R28, R24 ;  /* 0x0000001c1d187223 */ /* 0x000fc40000000018 */
[----:B------:R-:W-:Y:S02]  /*0410*/  LDS R27, [R19+0x380] ;  /* 0x00038000131b7984 */ /* 0x000fe40000000800 */
[----:B------:R-:W-:Y:S02]  /*0420*/  FFMA R14, R15, R14, R24 ;  /* 0x0000000e0f0e7223 */ /* 0x000fe40000000018 */
[----:B------:R-:W-:Y:S04]  /*0430*/  LDS R15, [R19+0x140] ;  /* 0x00014000130f7984 */ /* 0x000fe80000000800 */
[----:B------:R-:W1:Y:S01]  /*0440*/  LDS R24, [R21+0x154] ;  /* 0x0001540015187984 */ /* 0x000e620000000800 */
[----:B0-----:R-:W-:-:S03]  /*0450*/  FFMA R14, R25, R26, R14 ;  /* 0x0000001a190e7223 */ /* 0x001fc6000000000e */
[----:B------:R-:W-:Y:S04]  /*0460*/  LDS R25, [R19+0x180] ;  /* 0x0001800013197984 */ /* 0x000fe80000000800 */
[----:B------:R-:W0:Y:S01]  /*0470*/  LDS R26, [R21+0x198] ;  /* 0x00019800151a7984 */ /* 0x000e220000000800 */
[----:B-1----:R-:W-:-:S03]  /*0480*/  FFMA R14, R15, R24, R14 ;  /* 0x000000180f0e7223 */ /* 0x002fc6000000000e */
        /* <DEDUP_REMOVED lines=21> */
[----:B------:R-:W0:Y:S01]  /*05e0*/  LDS R25, [R21+0x3b8] ;  /* 0x0003b80015197984 */ /* 0x000e220000000800 */
[----:B-1----:R-:W-:-:S03]  /*05f0*/  FFMA R14, R15, R24, R14 ;  /* 0x000000180f0e7223 */ /* 0x002fc6000000000e */
[----:B------:R-:W-:Y:S01]  /*0600*/  LDS R24, [R19+0x3c0] ;  /* 0x0003c00013187984 */ /* 0x000fe20000000800 */
[----:B0-----:R-:W-:-:S03]  /*0610*/  FFMA R27, R27, R25, R14 ;  /* 0x000000191b1b7223 */ /* 0x001fc6000000000e */
[----:B------:R-:W0:Y:S01]  /*0620*/  LDS R25, [R21+0x3fc] ;  /* 0x0003fc0015197984 */ /* 0x000e220000000800 */
[----:B------:R-:W-:Y:S01]  /*0630*/  BAR.SYNC.DEFER_BLOCKING 0x0 ;  /* 0x0000000000007b1d */ /* 0x000fe20000010000 */
[----:B------:R-:W-:-:S05]  /*0640*/  IMAD.WIDE R14, R18, 0x4, R8 ;  /* 0x00000004120e7825 */ /* 0x000fca00078e0208 */
[----:B------:R-:W2:Y:S04]  /*0650*/  LDG.E R29, desc[UR10][R12.64+0x40] ;  /* 0x0000400a0c1d7981 */ /* 0x000ea8000c1e1900 */
[----:B------:R-:W3:Y:S01]  /*0660*/  LDG.E R14, desc[UR10][R14.64] ;  /* 0x0000000a0e0e7981 */ /* 0x000ee2000c1e1900 */
[----:B0-----:R-:W-:-:S03]  /*0670*/  FFMA R24, R24, R25, R27 ;  /* 0x0000001918187223 */ /* 0x001fc6000000001b */
        /* <DEDUP_REMOVED lines=8> */
[----:B------:R-:W-:Y:S01]  /*0700*/  LDS R14, [R21+0xcc] ;  /* 0x0000cc00150e7984 */ /* 0x000fe20000000800 */
[----:B0-----:R-:W-:-:S03]  /*0710*/  FFMA R24, R26, R28, R24 ;  /* 0x0000001c1a187223 */ /* 0x001fc60000000018 */
[----:B------:R-:W0:Y:S04]  /*0720*/  LDS R26, [R21+0x44] ;  /* 0x00004400151a7984 */ /* 0x000e280000000800 */
[----:B------:R-:W1:Y:S01]  /*0730*/  LDS R28, [R21+0x88] ;  /* 0x00008800151c7984 */ /* 0x000e620000000800 */
[----:B0-----:R-:W-:-:S03]  /*0740*/  FFMA R24, R25, R26, R24 ;  /* 0x0000001a19187223 */ /* 0x001fc60000000018 */
[----:B------:R-:W-:Y:S04]  /*0750*/  LDS R25, [R19+0x100] ;  /* 0x0001000013197984 */ /* 0x000fe80000000800 */
[----:B------:R-:W0:Y:S01]  /*0760*/  LDS R26, [R21+0x110] ;  /* 0x00011000151a7984 */ /* 0x000e220000000800 */
[----:B-1----:R-:W-:-:S04]  /*0770*/  FFMA R24, R27, R28, R24 ;  /* 0x0000001c1b187223 */ /* 0x002fc80000000018 */
        /* <DEDUP_REMOVED lines=45> */
[----:B------:R-:W1:Y:S04]  /*0a50*/  LDS R28, [R21+0x44] ;  /* 0x00004400151c7984 */ /* 0x000e680000000800 */
[----:B------:R-:W-:Y:S04]  /*0a60*/  LDS R15, [R21+0x88] ;  /* 0x00008800150f7984 */ /* 0x000fe80000000800 */
[----:B------:R-:W-:Y:S04]  /*0a70*/  LDS R14, [R19+0xc0] ;  /* 0x0000c000130e7984 */ /* 0x000fe80000000800 */
[----:B------:R-:W-:Y:S01]  /*0a80*/  LDS R27, [R21+0x3b8] ;  /* 0x0003b800151b7984 */ /* 0x000fe20000000800 */
[----:B0-----:R-:W-:-:S03]  /*0a90*/  FFMA R24, R25, R26, R24 ;  /* 0x0000001a19187223 */ /* 0x001fc60000000018 */
[----:B------:R-:W0:Y:S04]  /*0aa0*/  LDS R25, [R19+0x80] ;  /* 0x0000800013197984 */ /* 0x000e280000000800 */
[----:B------:R-:W2:Y:S01]  /*0ab0*/  LDS R26, [R21+0xcc] ;  /* 0x0000cc00151a7984 */ /* 0x000ea20000000800 */
[----:B-1----:R-:W-:-:S03]  /*0ac0*/  FFMA R24, R29, R28, R24 ;  /* 0x0000001c1d187223 */ /* 0x002fc60000000018 */
[----:B------:R-:W-:Y:S01]  /*0ad0*/  LDS R29, [R19+0x340] ;  /* 0x00034000131d7984 */ /* 0x000fe20000000800 */
[----:B0-----:R-:W-:-:S03]  /*0ae0*/  FFMA R15, R25, R15, R24 ;  /* 0x0000000f190f7223 */ /* 0x001fc60000000018 */
[----:B------:R-:W-:Y:S01]  /*0af0*/  LDS R24, [R21+0x110] ;  /* 0x0001100015187984 */ /* 0x000fe20000000800 */
[----:B--2---:R-:W-:-:S03]  /*0b00*/  FFMA R14, R14, R26, R15 ;  /* 0x0000001a0e0e7223 */ /* 0x004fc6000000000f */
[----:B------:R-:W0:Y:S04]  /*0b10*/  LDS R15, [R19+0x100] ;  /* 0x00010000130f7984 */ /* 0x000e280000000800 */
        /* <DEDUP_REMOVED lines=24> */
[----:B------:R-:W1:Y:S04]  /*0ca0*/  LDS R25, [R21+0x374] ;  /* 0x0003740015197984 */ /* 0x000e680000000800 */
[----:B------:R-:W2:Y:S01]  /*0cb0*/  LDS R26, [R19+0x380] ;  /* 0x00038000131a7984 */ /* 0x000ea20000000800 */
[----:B0-----:R-:W-:-:S03]  /*0cc0*/  FFMA R14, R15, R24, R14 ;  /* 0x000000180f0e7223 */ /* 0x001fc6000000000e */
[----:B------:R-:W-:Y:S01]  /*0cd0*/  LDS R24, [R19+0x3c0] ;  /* 0x0003c00013187984 */ /* 0x000fe20000000800 */
[----:B-1----:R-:W-:-:S03]  /*0ce0*/  FFMA R29, R29, R25, R14 ;  /* 0x000000191d1d7223 */ /* 0x002fc6000000000e */
[----:B------:R-:W0:Y:S01]  /*0cf0*/  LDS R25, [R21+0x3fc] ;  /* 0x0003fc0015197984 */ /* 0x000e220000000800 */
[----:B------:R-:W-:Y:S01]  /*0d00*/  BAR.SYNC.DEFER_BLOCKING 0x0 ;  /* 0x0000000000007b1d */ /* 0x000fe20000010000 */
[----:B------:R-:W-:-:S05]  /*0d10*/  IMAD.WIDE R14, R17, 0x4, R8 ;  /* 0x00000004110e7825 */ /* 0x000fca00078e0208 */
[----:B------:R-:W3:Y:S04]  /*0d20*/  LDG.E R12, desc[UR10][R12.64+0xc0] ;  /* 0x0000c00a0c0c7981 */ /* 0x000ee8000c1e1900 */
[----:B------:R-:W4:Y:S01]  /*0d30*/  LDG.E R14, desc[UR10][R14.64] ;  /* 0x0000000a0e0e7981 */ /* 0x000f22000c1e1900 */
[----:B--2---:R-:W-:-:S04]  /*0d40*/  FFMA R27, R26, R27, R29 ;  /* 0x0000001b1a1b7223 */ /* 0x004fc8000000001d */
[----:B0-----:R-:W-:Y:S01]  /*0d50*/  FFMA R27, R24, R25, R27 ;  /* 0x00000019181b7223 */ /* 0x001fe2000000001b */
[----:B------:R-:W-:-:S04]  /*0d60*/  UIADD3 UR5, UPT, UPT, UR5, 0x4, URZ ;  /* 0x0000000405057890 */ /* 0x000fc8000fffe0ff */
[----:B------:R-:W-:Y:S01]  /*0d70*/  UISETP.NE.AND UP1, UPT, UR5, URZ, UPT ;  /* 0x000000ff0500728c */ /* 0x000fe2000bf25270 */
[C---:B------:R-:W-:Y:S02]  /*0d80*/  LEA R16, R3.reuse, R16, 0x6 ;  /* 0x0000001003107211 */ /* 0x040fe400078e30ff */
[C---:B------:R-:W-:Y:S02]  /*0d90*/  LEA R18, R3.reuse, R18, 0x6 ;  /* 0x0000001203127211 */ /* 0x040fe400078e30ff */
[----:B------:R-:W-:Y:S02]  /*0da0*/  LEA R20, R3, R20, 0x6 ;  /* 0x0000001403147211 */ /* 0x000fe400078e30ff */
[----:B------:R-:W-:Y:S01]  /*0db0*/  IADD3 R7, PT, PT, R7, 0x40, RZ ;  /* 0x0000004007077810 */ /* 0x000fe20007ffe0ff */
[----:B---3--:R-:W-:Y:S04]  /*0dc0*/  STS [R22], R12 ;  /* 0x0000000c16007388 */ /* 0x008fe80000000800 */
[----:B----4-:R-:W-:Y:S01]  /*0dd0*/  STS [R23], R14 ;  /* 0x0000000e17007388 */ /* 0x010fe20000000800 */
[----:B------:R-:W-:Y:S06]  /*0de0*/  BAR.SYNC.DEFER_BLOCKING 0x0 ;  /* 0x0000000000007b1d */ /* 0x000fec0000010000 */
[----:B------:R-:W-:Y:S04]  /*0df0*/  LDS R28, [R19] ;  /* 0x00000000131c7984 */ /* 0x000fe80000000800 */
[----:B------:R-:W0:Y:S04]  /*0e00*/  LDS R13, [R21] ;  /* 0x00000000150d7984 */ /* 0x000e280000000800 */
[----:B------:R-:W-:Y:S04]  /*0e10*/  LDS R24, [R19+0x40] ;  /* 0x0000400013187984 */ /* 0x000fe80000000800 */
[----:B------:R-:W1:Y:S04]  /*0e20*/  LDS R26, [R21+0x44] ;  /* 0x00004400151a7984 */ /* 0x000e680000000800 */
[----:B------:R-:W-:Y:S04]  /*0e30*/  LDS R12, [R19+0x80] ;  /* 0x00008000130c7984 */ /* 0x000fe80000000800 */
[----:B------:R-:W2:Y:S04]  /*0e40*/  LDS R25, [R21+0x88] ;  /* 0x0000880015197984 */ /* 0x000ea80000000800 */
[----:B------:R-:W-:Y:S04]  /*0e50*/  LDS R14, [R21+0xcc] ;  /* 0x0000cc00150e7984 */ /* 0x000fe80000000800 */
[----:B------:R-:W-:Y:S01]  /*0e60*/  LDS R15, [R21+0x154] ;  /* 0x00015400150f7984 */ /* 0x000fe20000000800 */
[----:B0-----:R-:W-:-:S03]  /*0e70*/  FFMA R27, R28, R13, R27 ;  /* 0x0000000d1c1b7223 */ /* 0x001fc6000000001b */
[----:B------:R-:W0:Y:S01]  /*0e80*/  LDS R13, [R19+0xc0] ;  /* 0x0000c000130d7984 */ /* 0x000e220000000800 */
[----:B-1----:R-:W-:-:S03]  /*0e90*/  FFMA R27, R24, R26, R27 ;  /* 0x0000001a181b7223 */ /* 0x002fc6000000001b */
[----:B------:R-:W-:Y:S01]  /*0ea0*/  LDS R26, [R21+0x110] ;  /* 0x00011000151a7984 */ /* 0x000fe20000000800 */
[----:B--2---:R-:W-:-:S03]  /*0eb0*/  FFMA R24, R12, R25, R27 ;  /* 0x000000190c187223 */ /* 0x004fc6000000001b */
[----:B------:R-:W1:Y:S04]  /*0ec0*/  LDS R25, [R19+0x100] ;  /* 0x0001000013197984 */ /* 0x000e680000000800 */
[----:B------:R-:W2:Y:S01]  /*0ed0*/  LDS R12, [R19+0x140] ;  /* 0x00014000130c7984 */ /* 0x000ea20000000800 */
[----:B0-----:R-:W-:-:S03]  /*0ee0*/  FFMA R24, R13, R14, R24 ;  /* 0x0000000e0d187223 */ /* 0x001fc60000000018 */
[----:B------:R-:W-:Y:S04]  /*0ef0*/  LDS R13, [R19+0x180] ;  /* 0x00018000130d7984 */ /* 0x000fe80000000800 */
[----:B------:R-:W0:Y:S01]  /*0f00*/  LDS R14, [R21+0x198] ;  /* 0x00019800150e7984 */ /* 0x000e220000000800 */
[----:B-1----:R-:W-:-:S03]  /*0f10*/  FFMA R25, R25, R26, R24 ;  /* 0x0000001a19197223 */ /* 0x002fc60000000018 */
[----:B------:R-:W-:Y:S01]  /*0f20*/  LDS R26, [R21+0x1dc] ;  /* 0x0001dc00151a7984 */ /* 0x000fe20000000800 */
[----:B--2---:R-:W-:-:S03]  /*0f30*/  FFMA R24, R12, R15, R25 ;  /* 0x0000000f0c187223 */ /* 0x004fc60000000019 */
[----:B------:R-:W1:Y:S04]  /*0f40*/  LDS R25, [R19+0x1c0] ;  /* 0x0001c00013197984 */ /* 0x000e680000000800 */
[----:B------:R-:W-:Y:S04]  /*0f50*/  LDS R12, [R19+0x200] ;  /* 0x00020000130c7984 */ /* 0x000fe80000000800 */
        /* <DEDUP_REMOVED lines=14> */
[----:B------:R-:W-:Y:S04]  /*1040*/  LDS R24, [R21+0x374] ;  /* 0x0003740015187984 */ /* 0x000fe80000000800 */
[----:B------:R-:W-:Y:S01]  /*1050*/  LDS R26, [R21+0x3fc] ;  /* 0x0003fc00151a7984 */ /* 0x000fe20000000800 */
[----:B--2---:R-:W-:-:S03]  /*1060*/  FFMA R12, R12, R15, R25 ;  /* 0x0000000f0c0c7223 */ /* 0x004fc60000000019 */
[----:B------:R-:W1:Y:S04]  /*1070*/  LDS R15, [R19+0x340] ;  /* 0x00034000130f7984 */ /* 0x000e680000000800 */
[----:B------:R-:W-:Y:S01]  /*1080*/  LDS R25, [R19+0x3c0] ;  /* 0x0003c00013197984 */ /* 0x000fe20000000800 */
[----:B0-----:R-:W-:-:S03]  /*1090*/  FFMA R12, R13, R14, R12 ;  /* 0x0000000e0d0c7223 */ /* 0x001fc6000000000c */
[----:B------:R-:W-:Y:S04]  /*10a0*/  LDS R13, [R19+0x380] ;  /* 0x00038000130d7984 */ /* 0x000fe80000000800 */
[----:B------:R-:W0:Y:S01]  /*10b0*/  LDS R14, [R21+0x3b8] ;  /* 0x0003b800150e7984 */ /* 0x000e220000000800 */
[----:B------:R-:W-:Y:S01]  /*10c0*/  LEA R17, R3, R17, 0x6 ;  /* 0x0000001103117211 */ /* 0x000fe200078e30ff */
[----:B------:R-:W-:Y:S01]  /*10d0*/  UIADD3 UR4, UPT, UPT, UR4, 0x40, URZ ;  /* 0x0000004004047890 */ /* 0x000fe2000fffe0ff */
[----:B-1----:R-:W-:-:S04]  /*10e0*/  FFMA R12, R15, R24, R12 ;  /* 0x000000180f0c7223 */ /* 0x002fc8000000000c */
[----:B0-----:R-:W-:-:S04]  /*10f0*/  FFMA R12, R13, R14, R12 ;  /* 0x0000000e0d0c7223 */ /* 0x001fc8000000000c */
[----:B------:R-:W-:Y:S01]  /*1100*/  FFMA R24, R25, R26, R12 ;  /* 0x0000001a19187223 */ /* 0x000fe2000000000c */
[----:B------:R-:W-:Y:S06]  /*1110*/  BAR.SYNC.DEFER_BLOCKING 0x0 ;  /* 0x0000000000007b1d */ /* 0x000fec0000010000 */
[----:B------:R-:W-:Y:S05]  /*1120*/  BRA.U UP1, `(.L_x_2) ;  /* 0xfffffff101687547 */ /* 0x000fea000b83ffff */
.L_x_1:
[----:B------:R-:W-:Y:S05]  /*1130*/  BRA.U !UP0, `(.L_x_0) ;  /* 0x0000000d081c7547 */ /* 0x000fea000b800000 */
[----:B------:R-:W-:Y:S02]  /*1140*/  UISETP.NE.AND UP1, UPT, UR9, 0x1, UPT ;  /* 0x000000010900788c */ /* 0x000fe4000bf25270 */
[----:B------:R-:W-:-:S07]  /*1150*/  ULOP3.LUT UP0, URZ, UR8, 0x10, URZ, 0xc0, !UPT ;  /* 0x0000001008ff7892 */ /* 0x000fce000f80c0ff */
[----:B------:R-:W-:Y:S05]  /*1160*/  BRA.U !UP1, `(.L_x_3) ;  /* 0x0000000509f87547 */ /* 0x000fea000b800000 */
[----:B------:R-:W0:Y:S01]  /*1170*/  LDC.64 R10, c[0x0][0x380] ;  /* 0x0000e000ff0a7b82 */ /* 0x000e220000000a00 */
[----:B------:R-:W-:Y:S02]  /*1180*/  IMAD R7, R5, R2, UR4 ;  /* 0x0000000405077e24 */ /* 0x000fe4000f8e0202 */
[----:B------:R-:W-:-:S05]  /*1190*/  IMAD R12, R3, UR4, R6 ;  /* 0x00000004030c7c24 */ /* 0x000fca000f8e0206 */
[----:B------:R-:W1:Y:S01]  /*11a0*/  LDC.64 R8, c[0x0][0x388] ;  /* 0x0000e200ff087b82 */ /* 0x000e620000000a00 */
[----:B0-----:R-:W-:-:S05]  /*11b0*/  IMAD.WIDE R10, R7, 0x4, R10 ;  /* 0x00000004070a7825 */ /* 0x001fca00078e020a */
[----:B------:R-:W2:Y:S01]  /*11c0*/  LDG.E R17, desc[UR10][R10.64] ;  /* 0x0000000a0a117981 */ /* 0x000ea2000c1e1900 */
[----:B-1----:R-:W-:-:S05]  /*11d0*/  IMAD.WIDE R14, R12, 0x4, R8 ;  /* 0x000000040c0e7825 */ /* 0x002fca00078e0208 */
[----:B------:R-:W3:Y:S01]  /*11e0*/  LDG.E R21, desc[UR10][R14.64] ;  /* 0x0000000a0e157981 */ /* 0x000ee2000c1e1900 */
[----:B------:R-:W0:Y:S01]  /*11f0*/  S2UR UR6, SR_CgaCtaId ;  /* 0x00000000000679c3 */ /* 0x000e220000008800 */
[----:B------:R-:W-:Y:S02]  /*1200*/  UMOV UR5, 0x400 ;  /* 0x0000040000057882 */ /* 0x000fe40000000000 */
[----:B------:R-:W-:Y:S02]  /*1210*/  UIADD3 UR7, UPT, UPT, UR5, 0x400, URZ ;  /* 0x0000040005077890 */ /* 0x000fe4000fffe0ff */
[----:B0-----:R-:W-:Y:S02]  /*1220*/  ULEA UR5, UR6, UR5, 0x18 ;  /* 0x0000000506057291 */ /* 0x001fe4000f8ec0ff */
[----:B------:R-:W-:-:S04]  /*1230*/  ULEA UR7, UR6, UR7, 0x18 ;  /* 0x0000000706077291 */ /* 0x000fc8000f8ec0ff */
[----:B------:R-:W-:Y:S02]  /*1240*/  LEA R13, R0, UR5, 0x2 ;  /* 0x00000005000d7c11 */ /* 0x000fe4000f8e10ff */
[C---:B------:R-:W-:Y:S02]  /*1250*/  LEA R7, R4.reuse, UR7, 0x2 ;  /* 0x0000000704077c11 */ /* 0x040fe4000f8e10ff */
[----:B------:R-:W-:-:S03]  /*1260*/  LEA R22, R4, R13, 0x6 ;  /* 0x0000000d04167211 */ /* 0x000fc600078e30ff */
[----:B------:R-:W-:Y:S02]  /*1270*/  IMAD R20, R0, 0x44, R7 ;  /* 0x0000004400147824 */ /* 0x000fe400078e0207 */
        /* <DEDUP_REMOVED lines=10> */
[----:B------:R-:W3:Y:S04]  /*1320*/  LDS R19, [R7+0xcc] ;  /* 0x0000cc0007137984 */ /* 0x000ee80000000800 */
[----:B------:R-:W-:Y:S04]  /*1330*/  LDS R21, [R13+0x100] ;  /* 0x000100000d157984 */ /* 0x000fe80000000800 */
[----:B------:R-:W-:Y:S04]  /*1340*/  LDS R17, [R7+0x154] ;  /* 0x0001540007117984 */ /* 0x000fe80000000800 */
[----:B------:R-:W-:Y:S01]  /*1350*/  LDS R29, [R7+0x2a8] ;  /* 0x0002a800071d7984 */ /* 0x000fe20000000800 */
[----:B0-----:R-:W-:-:S03]  /*1360*/  FFMA R23, R23, R16, R24 ;  /* 0x0000001017177223 */ /* 0x001fc60000000018 */
[----:B------:R-:W0:Y:S04]  /*1370*/  LDS R24, [R7+0x110] ;  /* 0x0001100007187984 */ /* 0x000e280000000800 */
[----:B------:R-:W4:Y:S01]  /*1380*/  LDS R16, [R13+0x140] ;  /* 0x000140000d107984 */ /* 0x000f220000000800 */
[----:B-1----:R-:W-:-:S04]  /*1390*/  FFMA R23, R26, R25, R23 ;  /* 0x000000191a177223 */ /* 0x002fc80000000017 */
[----:B--2---:R-:W-:Y:S02]  /*13a0*/  FFMA R23, R14, R15, R23 ;  /* 0x0000000f0e177223 */ /* 0x004fe40000000017 */
[----:B------:R-:W-:Y:S04]  /*13b0*/  LDS R15, [R13+0x180] ;  /* 0x000180000d0f7984 */ /* 0x000fe80000000800 */
[----:B------:R-:W1:Y:S01]  /*13c0*/  LDS R14, [R7+0x198] ;  /* 0x00019800070e7984 */ /* 0x000e620000000800 */
[----:B---3--:R-:W-:-:S03]  /*13d0*/  FFMA R26, R18, R19, R23 ;  /* 0x00000013121a7223 */ /* 0x008fc60000000017 */
[----:B------:R-:W-:Y:S04]  /*13e0*/  LDS R18, [R13+0x1c0] ;  /* 0x0001c0000d127984 */ /* 0x000fe80000000800 */
[----:B------:R-:W2:Y:S01]  /*13f0*/  LDS R19, [R7+0x1dc] ;  /* 0x0001dc0007137984 */ /* 0x000ea20000000800 */
[----:B0-----:R-:W-:-:S03]  /*1400*/  FFMA R23, R21, R24, R26 ;  /* 0x0000001815177223 */ /* 0x001fc6000000001a */
[----:B------:R-:W-:Y:S04]  /*1410*/  LDS R21, [R13+0x200] ;  /* 0x000200000d157984 */ /* 0x000fe80000000800 */
[----:B------:R-:W0:Y:S01]  /*1420*/  LDS R24, [R7+0x220] ;  /* 0x0002200007187984 */ /* 0x000e220000000800 */
[----:B----4-:R-:W-:-:S03]  /*1430*/  FFMA R28, R16, R17, R23 ;  /* 0x00000011101c7223 */ /* 0x010fc60000000017 */
[----:B------:R-:W-:Y:S04]  /*1440*/  LDS R17, [R13+0x240] ;  /* 0x000240000d117984 */ /* 0x000fe80000000800 */
[----:B------:R-:W3:Y:S04]  /*1450*/  LDS R26, [R7+0x264] ;  /* 0x00026400071a7984 */ /* 0x000ee80000000800 */
[----:B------:R-:W4:Y:S01]  /*1460*/  LDS R16, [R13+0x280] ;  /* 0x000280000d107984 */ /* 0x000f220000000800 */
[----:B-1----:R-:W-:-:S03]  /*1470*/  FFMA R15, R15, R14, R28 ;  /* 0x0000000e0f0f7223 */ /* 0x002fc6000000001c */
[----:B------:R-:W-:Y:S04]  /*1480*/  LDS R28, [R7+0x2ec] ;  /* 0x0002ec00071c7984 */ /* 0x000fe80000000800 */
[----:B------:R-:W-:Y:S01]  /*1490*/  LDS R14, [R13+0x340] ;  /* 0x000340000d0e7984 */ /* 0x000fe20000000800 */
[----:B--2---:R-:W-:Y:S01]  /*14a0*/  FFMA R18, R18, R19, R15 ;  /* 0x0000001312127223 */ /* 0x004fe2000000000f */
[----:B------:R-:W-:Y:S02]  /*14b0*/  LEA R15, R3, R12, 0x4 ;  /* 0x0000000c030f7211 */ /* 0x000fe400078e20ff */
[----:B------:R-:W-:Y:S03]  /*14c0*/  LDS R19, [R7+0x3b8] ;  /* 0x0003b80007137984 */ /* 0x000fe60000000800 */
[----:B------:R-:W-:Y:S01]  /*14d0*/  IMAD.WIDE R8, R15, 0x4, R8 ;  /* 0x000000040f087825 */ /* 0x000fe200078e0208 */
[----:B------:R-:W-:Y:S04]  /*14e0*/  LDS R12, [R13+0x300] ;  /* 0x000300000d0c7984 */ /* 0x000fe80000000800 */
[----:B------:R-:W-:Y:S01]  /*14f0*/  LDS R15, [R7+0x330] ;  /* 0x00033000070f7984 */ /* 0x000fe20000000800 */
[----:B0-----:R-:W-:-:S03]  /*1500*/  FFMA R18, R21, R24, R18 ;  /* 0x0000001815127223 */ /* 0x001fc60000000012 */
[----:B------:R-:W-:Y:S01]  /*1510*/  LDS R21, [R7+0x3fc] ;  /* 0x0003fc0007157984 */ /* 0x000fe20000000800 */
[----:B---3--:R-:W-:-:S03]  /*1520*/  FFMA R17, R17, R26, R18 ;  /* 0x0000001a11117223 */ /* 0x008fc60000000012 */
[----:B------:R-:W0:Y:S01]  /*1530*/  LDS R26, [R13+0x2c0] ;  /* 0x0002c0000d1a7984 */ /* 0x000e220000000800 */
[----:B----4-:R-:W-:-:S03]  /*1540*/  FFMA R29, R16, R29, R17 ;  /* 0x0000001d101d7223 */ /* 0x010fc60000000011 */
[----:B------:R-:W1:Y:S04]  /*1550*/  LDS R17, [R7+0x374] ;  /* 0x0003740007117984 */ /* 0x000e680000000800 */
[----:B------:R-:W2:Y:S04]  /*1560*/  LDS R16, [R13+0x380] ;  /* 0x000380000d107984 */ /* 0x000ea80000000800 */
[----:B------:R-:W3:Y:S01]  /*1570*/  LDS R18, [R13+0x3c0] ;  /* 0x0003c0000d127984 */ /* 0x000ee20000000800 */
[----:B------:R-:W-:Y:S06]  /*1580*/  BAR.SYNC.DEFER_BLOCKING 0x0 ;  /* 0x0000000000007b1d */ /* 0x000fec0000010000 */
[----:B------:R-:W4:Y:S04]  /*1590*/  LDG.E R11, desc[UR10][R10.64+0x40] ;  /* 0x0000400a0a0b7981 */ /* 0x000f28000c1e1900 */
[----:B------:R-:W5:Y:S01]  /*15a0*/  LDG.E R9, desc[UR10][R8.64] ;  /* 0x0000000a08097981 */ /* 0x000f62000c1e1900 */
[----:B0-----:R-:W-:-:S04]  /*15b0*/  FFMA R29, R26, R28, R29 ;  /* 0x0000001c1a1d7223 */ /* 0x001fc8000000001d */
[----:B------:R-:W-:-:S04]  /*15c0*/  FFMA R15, R12, R15, R29 ;  /* 0x0000000f0c0f7223 */ /* 0x000fc8000000001d */
[----:B-1----:R-:W-:-:S04]  /*15d0*/  FFMA R17, R14, R17, R15 ;  /* 0x000000110e117223 */ /* 0x002fc8000000000f */
[----:B--2---:R-:W-:-:S04]  /*15e0*/  FFMA R19, R16, R19, R17 ;  /* 0x0000001310137223 */ /* 0x004fc80000000011 */
[----:B---3--:R-:W-:Y:S01]  /*15f0*/  FFMA R18, R18, R21, R19 ;  /* 0x0000001512127223 */ /* 0x008fe20000000013 */
[----:B------:R-:W-:Y:S01]  /*1600*/  UIADD3 UR4, UPT, UPT, UR4, 0x20, URZ ;  /* 0x0000002004047890 */ /* 0x000fe2000fffe0ff */
[----:B----4-:R-:W-:Y:S04]  /*1610*/  STS [R22], R11 ;  /* 0x0000000b16007388 */ /* 0x010fe80000000800 */
[----:B-----5:R-:W-:Y:S01]  /*1620*/  STS [R20], R9 ;  /* 0x0000000914007388 */ /* 0x020fe20000000800 */
        /* <DEDUP_REMOVED lines=10> */
[----:B------:R-:W4:Y:S04]  /*16d0*/  LDS R10, [R7+0x110] ;  /* 0x00011000070a7984 */ /* 0x000f280000000800 */
[----:B------:R-:W-:Y:S04]  /*16e0*/  LDS R15, [R13+0x140] ;  /* 0x000140000d0f7984 */ /* 0x000fe80000000800 */
[----:B------:R-:W5:Y:S04]  /*16f0*/  LDS R12, [R7+0x154] ;  /* 0x00015400070c7984 */ /* 0x000f680000000800 */
[----:B------:R-:W-:Y:S04]  /*1700*/  LDS R17, [R13+0x180] ;  /* 0x000180000d117984 */ /* 0x000fe80000000800 */
[----:B------:R-:W5:Y:S01]  /*1710*/  LDS R14, [R7+0x198] ;  /* 0x00019800070e7984 */ /* 0x000f620000000800 */
[----:B0-----:R-:W-:-:S03]  /*1720*/  FFMA R20, R23, R20, R18 ;  /* 0x0000001417147223 */ /* 0x001fc60000000012 */
[----:B------:R-:W-:Y:S04]  /*1730*/  LDS R16, [R13+0x1c0] ;  /* 0x0001c0000d107984 */ /* 0x000fe80000000800 */
[----:B------:R-:W0:Y:S01]  /*1740*/  LDS R19, [R7+0x1dc] ;  /* 0x0001dc0007137984 */ /* 0x000e220000000800 */
[----:B-1----:R-:W-:-:S03]  /*1750*/  FFMA R24, R27, R24, R20 ;  /* 0x000000181b187223 */ /* 0x002fc60000000014 */
[----:B------:R-:W-:Y:S04]  /*1760*/  LDS R18, [R13+0x200] ;  /* 0x000200000d127984 */ /* 0x000fe80000000800 */
[----:B------:R-:W1:Y:S01]  /*1770*/  LDS R21, [R7+0x220] ;  /* 0x0002200007157984 */ /* 0x000e620000000800 */
[----:B--2---:R-:W-:-:S03]  /*1780*/  FFMA R24, R25, R22, R24 ;  /* 0x0000001619187223 */ /* 0x004fc60000000018 */
[----:B------:R-:W-:Y:S04]  /*1790*/  LDS R20, [R13+0x240] ;  /* 0x000240000d147984 */ /* 0x000fe80000000800 */
[----:B------:R-:W2:Y:S01]  /*17a0*/  LDS R23, [R7+0x264] ;  /* 0x0002640007177984 */ /* 0x000ea20000000800 */
[----:B---3--:R-:W-:-:S03]  /*17b0*/  FFMA R24, R9, R8, R24 ;  /* 0x0000000809187223 */ /* 0x008fc60000000018 */
[----:B------:R-:W-:Y:S04]  /*17c0*/  LDS R22, [R13+0x280] ;  /* 0x000280000d167984 */ /* 0x000fe80000000800 */
[----:B------:R-:W3:Y:S01]  /*17d0*/  LDS R25, [R7+0x2a8] ;  /* 0x0002a80007197984 */ /* 0x000ee20000000800 */
[----:B----4-:R-:W-:-:S03]  /*17e0*/  FFMA R24, R11, R10, R24 ;  /* 0x0000000a0b187223 */ /* 0x010fc60000000018 */
[----:B------:R-:W-:Y:S04]  /*17f0*/  LDS R8, [R13+0x2c0] ;  /* 0x0002c0000d087984 */ /* 0x000fe80000000800 */
[----:B------:R-:W4:Y:S01]  /*1800*/  LDS R9, [R7+0x2ec] ;  /* 0x0002ec0007097984 */ /* 0x000f220000000800 */
[----:B-----5:R-:W-:-:S03]  /*1810*/  FFMA R24, R15, R12, R24 ;  /* 0x0000000c0f187223 */ /* 0x020fc60000000018 */
[----:B------:R-:W-:Y:S04]  /*1820*/  LDS R10, [R13+0x300] ;  /* 0x000300000d0a7984 */ /* 0x000fe80000000800 */
[----:B------:R-:W5:Y:S01]  /*1830*/  LDS R11, [R7+0x330] ;  /* 0x00033000070b7984 */ /* 0x000f620000000800 */
[----:B------:R-:W-:-:S03]  /*1840*/  FFMA R29, R17, R14, R24 ;  /* 0x0000000e111d7223 */ /* 0x000fc60000000018 */
[----:B------:R-:W-:Y:S04]  /*1850*/  LDS R12, [R13+0x340] ;  /* 0x000340000d0c7984 */ /* 0x000fe80000000800 */
[----:B------:R-:W5:Y:S04]  /*1860*/  LDS R15, [R7+0x374] ;  /* 0x00037400070f7984 */ /* 0x000f680000000800 */
[----:B------:R-:W-:Y:S04]  /*1870*/  LDS R14, [R13+0x380] ;  /* 0x000380000d0e7984 */ /* 0x000fe80000000800 */
[----:B------:R-:W5:Y:S04]  /*1880*/  LDS R17, [R7+0x3b8] ;  /* 0x0003b80007117984 */ /* 0x000f680000000800 */
[----:B------:R-:W-:Y:S04]  /*1890*/  LDS R24, [R13+0x3c0] ;  /* 0x0003c0000d187984 */ /* 0x000fe80000000800 */
[----:B------:R-:W5:Y:S01]  /*18a0*/  LDS R27, [R7+0x3fc] ;  /* 0x0003fc00071b7984 */ /* 0x000f620000000800 */
[----:B0-----:R-:W-:-:S04]  /*18b0*/  FFMA R19, R16, R19, R29 ;  /* 0x0000001310137223 */ /* 0x001fc8000000001d */
[----:B-1----:R-:W-:-:S04]  /*18c0*/  FFMA R19, R18, R21, R19 ;  /* 0x0000001512137223 */ /* 0x002fc80000000013 */
[----:B--2---:R-:W-:-:S04]  /*18d0*/  FFMA R19, R20, R23, R19 ;  /* 0x0000001714137223 */ /* 0x004fc80000000013 */
[----:B---3--:R-:W-:-:S04]  /*18e0*/  FFMA R19, R22, R25, R19 ;  /* 0x0000001916137223 */ /* 0x008fc80000000013 */
[----:B----4-:R-:W-:-:S04]  /*18f0*/  FFMA R9, R8, R9, R19 ;  /* 0x0000000908097223 */ /* 0x010fc80000000013 */
[----:B-----5:R-:W-:-:S04]  /*1900*/  FFMA R9, R10, R11, R9 ;  /* 0x0000000b0a097223 */ /* 0x020fc80000000009 */
[----:B------:R-:W-:-:S04]  /*1910*/  FFMA R9, R12, R15, R9 ;  /* 0x0000000f0c097223 */ /* 0x000fc80000000009 */
[----:B------:R-:W-:-:S04]  /*1920*/  FFMA R9, R14, R17, R9 ;  /* 0x000000110e097223 */ /* 0x000fc80000000009 */
[----:B------:R-:W-:Y:S01]  /*1930*/  FFMA R24, R24, R27, R9 ;  /* 0x0000001b18187223 */ /* 0x000fe20000000009 */
[----:B------:R-:W-:Y:S06]  /*1940*/  BAR.SYNC.DEFER_BLOCKING 0x0 ;  /* 0x0000000000007b1d */ /* 0x000fec0000010000 */
.L_x_3:
[----:B------:R-:W-:Y:S05]  /*1950*/  BRA.U UP0, `(.L_x_0) ;  /* 0x0000000500147547 */ /* 0x000fea000b800000 */
[----:B------:R-:W0:Y:S01]  /*1960*/  LDC.64 R8, c[0x0][0x380] ;  /* 0x0000e000ff087b82 */ /* 0x000e220000000a00 */
[----:B------:R-:W-:Y:S02]  /*1970*/  IMAD R7, R5, R2, UR4 ;  /* 0x0000000405077e24 */ /* 0x000fe4000f8e0202 */
[----:B------:R-:W-:-:S05]  /*1980*/  IMAD R3, R3, UR4, R6 ;  /* 0x0000000403037c24 */ /* 0x000fca000f8e0206 */
[----:B------:R-:W1:Y:S01]  /*1990*/  LDC.64 R10, c[0x0][0x388] ;  /* 0x0000e200ff0a7b82 */ /* 0x000e620000000a00 */
[----:B0-----:R-:W-:-:S06]  /*19a0*/  IMAD.WIDE R8, R7, 0x4, R8 ;  /* 0x0000000407087825 */ /* 0x001fcc00078e0208 */
[----:B------:R-:W2:Y:S01]  /*19b0*/  LDG.E R8, desc[UR10][R8.64] ;  /* 0x0000000a08087981 */ /* 0x000ea2000c1e1900 */
[----:B-1----:R-:W-:-:S06]  /*19c0*/  IMAD.WIDE R10, R3, 0x4, R10 ;  /* 0x00000004030a7825 */ /* 0x002fcc00078e020a */
        /* <DEDUP_REMOVED lines=46> */
[----:B------:R-:W5:Y:S04]  /*1cb0*/  LDS R23, [R3+0x374] ;  /* 0x0003740003177984 */ /* 0x000f680000000800 */
[----:B------:R-:W-:Y:S04]  /*1cc0*/  LDS R10, [R7+0x380] ;  /* 0x00038000070a7984 */ /* 0x000fe80000000800 */
[----:B------:R-:W5:Y:S04]  /*1cd0*/  LDS R15, [R3+0x3b8] ;  /* 0x0003b800030f7984 */ /* 0x000f680000000800 */
[----:B------:R-:W-:Y:S04]  /*1ce0*/  LDS R24, [R7+0x3c0] ;  /* 0x0003c00007187984 */ /* 0x000fe80000000800 */
[----:B------:R-:W5:Y:S01]  /*1cf0*/  LDS R27, [R3+0x3fc] ;  /* 0x0003fc00031b7984 */ /* 0x000f620000000800 */
[----:B------:R-:W-:-:S04]  /*1d00*/  FFMA R9, R0, R9, R29 ;  /* 0x0000000900097223 */ /* 0x000fc8000000001d */
[----:B------:R-:W-:-:S04]  /*1d10*/  FFMA R9, R8, R13, R9 ;  /* 0x0000000d08097223 */ /* 0x000fc80000000009 */
[----:B0-----:R-:W-:-:S04]  /*1d20*/  FFMA R9, R4, R11, R9 ;  /* 0x0000000b04097223 */ /* 0x001fc80000000009 */
[----:B-1----:R-:W-:-:S04]  /*1d30*/  FFMA R9, R14, R19, R9 ;  /* 0x000000130e097223 */ /* 0x002fc80000000009 */
[----:B--2---:R-:W-:-:S04]  /*1d40*/  FFMA R9, R12, R17, R9 ;  /* 0x000000110c097223 */ /* 0x004fc80000000009 */
[----:B---3--:R-:W-:-:S04]  /*1d50*/  FFMA R9, R16, R21, R9 ;  /* 0x0000001510097223 */ /* 0x008fc80000000009 */
[----:B----4-:R-:W-:-:S04]  /*1d60*/  FFMA R9, R20, R25, R9 ;  /* 0x0000001914097223 */ /* 0x010fc80000000009 */
[----:B-----5:R-:W-:-:S04]  /*1d70*/  FFMA R9, R18, R23, R9 ;  /* 0x0000001712097223 */ /* 0x020fc80000000009 */
[----:B------:R-:W-:-:S04]  /*1d80*/  FFMA R9, R10, R15, R9 ;  /* 0x0000000f0a097223 */ /* 0x000fc80000000009 */
[----:B------:R-:W-:Y:S01]  /*1d90*/  FFMA R24, R24, R27, R9 ;  /* 0x0000001b18187223 */ /* 0x000fe20000000009 */
[----:B------:R-:W-:Y:S06]  /*1da0*/  BAR.SYNC.DEFER_BLOCKING 0x0 ;  /* 0x0000000000007b1d */ /* 0x000fec0000010000 */
.L_x_0:
[----:B------:R-:W0:Y:S01]  /*1db0*/  LDC.64 R8, c[0x0][0x390] ;  /* 0x0000e400ff087b82 */ /* 0x000e220000000a00 */
[----:B------:R-:W-:-:S04]  /*1dc0*/  IMAD R3, R5, R2, R6 ;  /* 0x0000000205037224 */ /* 0x000fc800078e0206 */
[----:B0-----:R-:W-:-:S05]  /*1dd0*/  IMAD.WIDE R2, R3, 0x4, R8 ;  /* 0x0000000403027825 */ /* 0x001fca00078e0208 */
[----:B------:R-:W-:Y:S01]  /*1de0*/  STG.E desc[UR10][R2.64], R24 ;  /* 0x0000001802007986 */ /* 0x000fe2000c10190a */
[----:B------:R-:W-:Y:S05]  /*1df0*/  EXIT ;  /* 0x000000000000794d */ /* 0x000fea0003800000 */
.L_x_4:
[----:B------:R-:W-:-:S00]  /*1e00*/  BRA `(.L_x_4) ;  /* 0xfffffffc00fc7947 */ /* 0x000fc0000383ffff */
[----:B------:R-:W-:-:S00]  /*1e10*/  NOP ;  /* 0x0000000000007918 */ /* 0x000fc00000000000 */
        /* <DEDUP_REMOVED lines=14> */
.L_x_20:


//--------------------- .text._Z13matmulBankOptPfS_S_iii --------------------------
	.section	.text._Z13matmulBankOptPfS_S_iii,"ax",@progbits
	.align	128
        .global         _Z13matmulBankOptPfS_S_iii
        .type           _Z13matmulBankOptPfS_S_iii,@function
        .size           _Z13matmulBankOptPfS_S_iii,(.L_x_21 - _Z13matmulBankOptPfS_S_iii)
        .other          _Z13matmulBankOptPfS_S_iii,@"STO_CUDA_ENTRY STV_DEFAULT"
_Z13matmulBankOptPfS_S_iii:
.text._Z13matmulBankOptPfS_S_iii:
        /* <DEDUP_REMOVED lines=40> */
[----:B------:R-:W-:Y:S01]  /*0280*/  LEA R19, R0, UR4, 0x2 ;  /* 0x0000000400137c11 */ /* 0x000fe2000f8e10ff */
[----:B------:R-:W-:Y:S01]  /*0290*/  UMOV UR4, URZ ;  /* 0x000000ff00047c82 */ /* 0x000fe20008000000 */
[C---:B------:R-:W-:Y:S02]  /*02a0*/  LEA R21, R4.reuse, UR6, 0x2 ;  /* 0x0000000604157c11 */ /* 0x040fe4000f8e10ff */
[----:B------:R-:W-:Y:S02]  /*02b0*/  LEA R22, R4, R19, 0x6 ;  /* 0x0000001304167211 */ /* 0x000fe400078e30ff */
[----:B------:R-:W-:-:S07]  /*02c0*/  LEA R23, R0, R21, 0x6 ;  /* 0x0000001500177211 */ /* 0x000fce00078e30ff */
.L_x_7:
        /* <DEDUP_REMOVED lines=230> */
.L_x_6:
        /* <DEDUP_REMOVED lines=19> */
[----:B------:R-:W-:Y:S02]  /*1260*/  LEA R22, R4, R13, 0x6 ;  /* 0x0000000d04167211 */ /* 0x000fe400078e30ff */
[----:B------:R-:W-:-:S03]  /*1270*/  LEA R20, R0, R7, 0x6 ;  /* 0x0000000700147211 */ /* 0x000fc600078e30ff */
        /* <DEDUP_REMOVED lines=109> */
.L_x_8:
        /* <DEDUP_REMOVED lines=70> */
.L_x_5:
[----:B------:R-:W0:Y:S01]  /*1db0*/  LDC.64 R8, c[0x0][0x390] ;  /* 0x0000e400ff087b82 */ /* 0x000e220000000a00 */
[----:B------:R-:W-:-:S04]  /*1dc0*/  IMAD R3, R5, R2, R6 ;  /* 0x0000000205037224 */ /* 0x000fc800078e0206 */
[----:B0-----:R-:W-:-:S05]  /*1dd0*/  IMAD.WIDE R2, R3, 0x4, R8 ;  /* 0x0000000403027825 */ /* 0x001fca00078e0208 */
[----:B------:R-:W-:Y:S01]  /*1de0*/  STG.E desc[UR10][R2.64], R24 ;  /* 0x0000001802007986 */ /* 0x000fe2000c10190a */
[----:B------:R-:W-:Y:S05]  /*1df0*/  EXIT ;  /* 0x000000000000794d */ /* 0x000fea0003800000 */
.L_x_9:
        /* <DEDUP_REMOVED lines=16> */
.L_x_21:


//--------------------- .text._Z12matmulSharedPfS_S_iii --------------------------
	.section	.text._Z12matmulSharedPfS_S_iii,"ax",@progbits
	.align	128
        .global         _Z12matmulSharedPfS_S_iii
        .type           _Z12matmulSharedPfS_S_iii,@function
        .size           _Z12matmulSharedPfS_S_iii,(.L_x_22 - _Z12matmulSharedPfS_S_iii)
        .other          _Z12matmulSharedPfS_S_iii,@"STO_CUDA_ENTRY STV_DEFAULT"
_Z12matmulSharedPfS_S_iii:
.text._Z12matmulSharedPfS_S_iii:
        /* <DEDUP_REMOVED lines=18> */
[----:B------:R-:W0:Y:S01]  /*0120*/  S2UR UR8, SR_CgaCtaId ;  /* 0x00000000000879c3 */ /* 0x000e220000008800 */
[----:B------:R-:W1:Y:S01]  /*0130*/  LDCU UR5, c[0x0][0x3a0] ;  /* 0x00007400ff0577ac */ /* 0x000e620008000800 */
[----:B------:R-:W-:Y:S01]  /*0140*/  MOV R35, RZ ;  /* 0x000000ff00237202 */ /* 0x000fe20000000f00 */
[----:B------:R-:W-:Y:S01]  /*0150*/  UMOV UR4, 0x400 ;  /* 0x0000040000047882 */ /* 0x000fe20000000000 */
[----:B------:R-:W-:Y:S02]  /*0160*/  UISETP.GE.U32.AND UP1, UPT, UR11, 0x31, UPT ;  /* 0x000000310b00788c */ /* 0x000fe4000bf26070 */
[----:B------:R-:W-:Y:S02]  /*0170*/  UIADD3 UR6, UPT, UPT, UR4, 0x400, URZ ;  /* 0x0000040004067890 */ /* 0x000fe4000fffe0ff */
[----:B------:R-:W-:-:S04]  /*0180*/  UIADD3 UR7, UPT, UPT, UR11, -0x1, URZ ;  /* 0xffffffff0b077890 */ /* 0x000fc8000fffe0ff */
[----:B------:R-:W-:Y:S02]  /*0190*/  ULEA.HI UR7, UR7, 0x1, URZ, 0x1c ;  /* 0x0000000107077891 */ /* 0x000fe4000f8fe0ff */
[----:B-1----:R-:W-:-:S04]  /*01a0*/  UIADD3 UR9, UPT, UPT, UR5, -0x1, URZ ;  /* 0xffffffff05097890 */ /* 0x002fc8000fffe0ff */
[----:B------:R-:W-:Y:S02]  /*01b0*/  ULEA.HI UR10, UR9, 0x1, URZ, 0x1c ;  /* 0x00000001090a7891 */ /* 0x000fe4000f8fe0ff */
[----:B0-----:R-:W-:Y:S02]  /*01c0*/  ULEA UR5, UR8, UR4, 0x18 ;  /* 0x0000000408057291 */ /* 0x001fe4000f8ec0ff */
[----:B------:R-:W-:Y:S02]  /*01d0*/  ULEA UR6, UR8, UR6, 0x18 ;  /* 0x0000000608067291 */ /* 0x000fe4000f8ec0ff */
[----:B------:R-:W-:Y:S02]  /*01e0*/  ULOP3.LUT UP0, UR8, UR10, 0x3, URZ, 0xc0, !UPT ;  /* 0x000000030a087892 */ /* 0x000fe4000f80c0ff */
[----:B------:R-:W-:Y:S01]  /*01f0*/  LEA R30, R21, UR5, 0x6 ;  /* 0x00000005151e7c11 */ /* 0x000fe2000f8e30ff */
[----:B------:R-:W-:Y:S01]  /*0200*/  UMOV UR4, URZ ;  /* 0x000000ff00047c82 */ /* 0x000fe20008000000 */
[----:B------:R-:W-:Y:S01]  /*0210*/  LEA R28, R23, UR6, 0x6 ;  /* 0x00000006171c7c11 */ /* 0x000fe2000f8e30ff */
[----:B------:R-:W-:Y:S07]  /*0220*/  BRA.U !UP1, `(.L_x_11) ;  /* 0x00000009094c7547 */ /* 0x000fee000b800000 */
[----:B------:R-:W-:Y:S01]  /*0230*/  ULOP3.LUT UR7, UR7, 0x1ffffffc, URZ, 0xc0, !UPT ;  /* 0x1ffffffc07077892 */ /* 0x000fe2000f8ec0ff */
[----:B------:R-:W-:Y:S01]  /*0240*/  IMAD R25, R29, R2, RZ ;  /* 0x000000021d197224 */ /* 0x000fe200078e02ff */
[CC--:B------:R-:W-:Y:S01]  /*0250*/  LEA R26, R3.reuse, R0.reuse, 0x5 ;  /* 0x00000000031a7211 */ /* 0x0c0fe200078e28ff */
[C---:B------:R-:W-:Y:S01]  /*0260*/  IMAD R24, R3.reuse, 0x30, R0 ;  /* 0x0000003003187824 */ /* 0x040fe200078e0200 */
[-C--:B------:R-:W-:Y:S01]  /*0270*/  LEA R22, R3, R0.reuse, 0x4 ;  /* 0x0000000003167211 */ /* 0x080fe200078e20ff */
[----:B------:R-:W-:Y:S01]  /*0280*/  UIADD3 UR7, UPT, UPT, -UR7, URZ, URZ ;  /* 0x000000ff07077290 */ /* 0x000fe2000fffe1ff */
[----:B------:R-:W-:Y:S01]  /*0290*/  MOV R35, RZ ;  /* 0x000000ff00237202 */ /* 0x000fe20000000f00 */
[----:B------:R-:W-:Y:S01]  /*02a0*/  UMOV UR4, URZ ;  /* 0x000000ff00047c82 */ /* 0x000fe20008000000 */
[----:B------:R-:W-:-:S09]  /*02b0*/  MOV R20, R0 ;  /* 0x0000000000147202 */ /* 0x000fd20000000f00 */
.L_x_12:
[----:B------:R-:W0:Y:S08]  /*02c0*/  LDC.64 R32, c[0x0][0x380] ;  /* 0x0000e000ff207b82 */ /* 0x000e300000000a00 */
[----:B------:R-:W1:Y:S01]  /*02d0*/  LDC.64 R12, c[0x0][0x388] ;  /* 0x0000e200ff0c7b82 */ /* 0x000e620000000a00 */
[----:B0-----:R-:W-:-:S05]  /*02e0*/  IMAD.WIDE R32, R25, 0x4, R32 ;  /* 0x0000000419207825 */ /* 0x001fca00078e0220 */
[----:B------:R-:W2:Y:S01]  /*02f0*/  LDG.E R16, desc[UR12][R32.64] ;  /* 0x0000000c20107981 */ /* 0x000ea2000c1e1900 */
[----:B-1----:R-:W-:-:S06]  /*0300*/  IMAD.WIDE R14, R20, 0x4, R12 ;  /* 0x00000004140e7825 */ /* 0x002fcc00078e020c */
[----:B------:R-:W3:Y:S01]  /*0310*/  LDG.E R14, desc[UR12][R14.64] ;  /* 0x0000000c0e0e7981 */ /* 0x000ee2000c1e1900 */
[----:B------:R-:W-:Y:S02]  /*0320*/  LEA R31, R23, R30, 0x2 ;  /* 0x0000001e171f7211 */ /* 0x000fe400078e10ff */
[----:B------:R-:W-:-:S03]  /*0330*/  LEA R27, R21, R28, 0x2 ;  /* 0x0000001c151b7211 */ /* 0x000fc600078e10ff */
[----:B--2---:R-:W-:Y:S04]  /*0340*/  STS [R31], R16 ;  /* 0x000000101f007388 */ /* 0x004fe80000000800 */
[----:B---3--:R-:W-:Y:S01]  /*0350*/  STS [R27], R14 ;  /* 0x0000000e1b007388 */ /* 0x008fe20000000800 */
[----:B------:R-:W-:Y:S06]  /*0360*/  BAR.SYNC.DEFER_BLOCKING 0x0 ;  /* 0x0000000000007b1d */ /* 0x000fec0000010000 */
[----:B------:R-:W-:Y:S04]  /*0370*/  LDS.128 R4, [R30] ;  /* 0x000000001e047984 */ /* 0x000fe80000000c00 */
[----:B------:R-:W0:Y:S02]  /*0380*/  LDS.128 R8, [R28] ;  /* 0x000000001c087984 */ /* 0x000e240000000c00 */
[----:B0-----:R-:W-:-:S04]  /*0390*/  FFMA R4, R4, R8, R35 ;  /* 0x0000000804047223 */ /* 0x001fc80000000023 */
[----:B------:R-:W-:-:S04]  /*03a0*/  FFMA R5, R5, R9, R4 ;  /* 0x0000000905057223 */ /* 0x000fc80000000004 */
[----:B------:R-:W-:-:S04]  /*03b0*/  FFMA R6, R6, R10, R5 ;  /* 0x0000000a06067223 */ /* 0x000fc80000000005 */
[----:B------:R-:W-:Y:S02]  /*03c0*/  FFMA R15, R7, R11, R6 ;  /* 0x0000000b070f7223 */ /* 0x000fe40000000006 */
[----:B------:R-:W-:Y:S04]  /*03d0*/  LDS.128 R4, [R30+0x10] ;  /* 0x000010001e047984 */ /* 0x000fe80000000c00 */
[----:B------:R-:W0:Y:S02]  /*03e0*/  LDS.128 R8, [R28+0x10] ;  /* 0x000010001c087984 */ /* 0x000e240000000c00 */
        /* <DEDUP_REMOVED lines=11> */
[----:B------:R-:W0:Y:S01]  /*04a0*/  LDS.128 R8, [R28+0x30] ;  /* 0x000030001c087984 */ /* 0x000e220000000c00 */
[----:B------:R-:W-:Y:S06]  /*04b0*/  BAR.SYNC.DEFER_BLOCKING 0x0 ;  /* 0x0000000000007b1d */ /* 0x000fec0000010000 */
[----:B------:R-:W2:Y:S01]  /*04c0*/  LDG.E R16, desc[UR12][R32.64+0x40] ;  /* 0x0000400c20107981 */ /* 0x000ea2000c1e1900 */
[----:B0-----:R-:W-:Y:S01]  /*04d0*/  FFMA R4, R4, R8, R15 ;  /* 0x0000000804047223 */ /* 0x001fe2000000000f */
[----:B------:R-:W-:-:S06]  /*04e0*/  IMAD.WIDE R14, R22, 0x4, R12 ;  /* 0x00000004160e7825 */ /* 0x000fcc00078e020c */
[----:B------:R-:W3:Y:S01]  /*04f0*/  LDG.E R14, desc[UR12][R14.64] ;  /* 0x0000000c0e0e7981 */ /* 0x000ee2000c1e1900 */
[----:B------:R-:W-:-:S04]  /*0500*/  FFMA R5, R5, R9, R4 ;  /* 0x0000000905057223 */ /* 0x000fc80000000004 */
[----:B------:R-:W-:-:S04]  /*0510*/  FFMA R6, R6, R10, R5 ;  /* 0x0000000a06067223 */ /* 0x000fc80000000005 */
[----:B------:R-:W-:Y:S01]  /*0520*/  FFMA R17, R7, R11, R6 ;  /* 0x0000000b07117223 */ /* 0x000fe20000000006 */
        /* <DEDUP_REMOVED lines=31> */
[----:B------:R-:W-:Y:S01]  /*0720*/  IMAD.WIDE R34, R24, 0x4, R12 ;  /* 0x0000000418227825 */ /* 0x000fe200078e020c */
        /* <DEDUP_REMOVED lines=24> */
[----:B------:R-:W2:Y:S04]  /*08b0*/  LDG.E R32, desc[UR12][R32.64+0xc0] ;  /* 0x0000c00c20207981 */ /* 0x000ea8000c1e1900 */
[----:B------:R-:W3:Y:S01]  /*08c0*/  LDG.E R34, desc[UR12][R34.64] ;  /* 0x0000000c22227981 */ /* 0x000ee2000c1e1900 */
[----:B0-----:R-:W-:-:S04]  /*08d0*/  FFMA R4, R4, R8, R15 ;  /* 0x0000000804047223 */ /* 0x001fc8000000000f */
[----:B------:R-:W-:-:S04]  /*08e0*/  FFMA R5, R5, R9, R4 ;  /* 0x0000000905057223 */ /* 0x000fc80000000004 */
[----:B------:R-:W-:-:S04]  /*08f0*/  FFMA R6, R6, R10, R5 ;  /* 0x0000000a06067223 */ /* 0x000fc80000000005 */
[----:B------:R-:W-:Y:S01]  /*0900*/  FFMA R7, R7, R11, R6 ;  /* 0x0000000b07077223 */ /* 0x000fe20000000006 */
[----:B------:R-:W-:-:S04]  /*0910*/  UIADD3 UR7, UPT, UPT, UR7, 0x4, URZ ;  /* 0x0000000407077890 */ /* 0x000fc8000fffe0ff */
[----:B------:R-:W-:Y:S01]  /*0920*/  UISETP.NE.AND UP1, UPT, UR7, URZ, UPT ;  /* 0x000000ff0700728c */ /* 0x000fe2000bf25270 */
[----:B------:R-:W-:Y:S02]  /*0930*/  IADD3 R25, PT, PT, R25, 0x40, RZ ;  /* 0x0000004019197810 */ /* 0x000fe40007ffe0ff */
[C---:B------:R-:W-:Y:S02]  /*0940*/  LEA R26, R3.reuse, R26, 0x6 ;  /* 0x0000001a031a7211 */ /* 0x040fe400078e30ff */
[C---:B------:R-:W-:Y:S02]  /*0950*/  LEA R24, R3.reuse, R24, 0x6 ;  /* 0x0000001803187211 */ /* 0x040fe400078e30ff */
[C---:B------:R-:W-:Y:S02]  /*0960*/  LEA R22, R3.reuse, R22, 0x6 ;  /* 0x0000001603167211 */ /* 0x040fe400078e30ff */
[----:B------:R-:W-:Y:S01]  /*0970*/  LEA R20, R3, R20, 0x6 ;  /* 0x0000001403147211 */ /* 0x000fe200078e30ff */
[----:B------:R-:W-:Y:S01]  /*0980*/  UIADD3 UR4, UPT, UPT, UR4, 0x40, URZ ;  /* 0x0000004004047890 */ /* 0x000fe2000fffe0ff */
[----:B--2---:R-:W-:Y:S04]  /*0990*/  STS [R31], R32 ;  /* 0x000000201f007388 */ /* 0x004fe80000000800 */
[----:B---3--:R-:W-:Y:S01]  /*09a0*/  STS [R27], R34 ;  /* 0x000000221b007388 */ /* 0x008fe20000000800 */
[----:B------:R-:W-:Y:S06]  /*09b0*/  BAR.SYNC.DEFER_BLOCKING 0x0 ;  /* 0x0000000000007b1d */ /* 0x000fec0000010000 */
[----:B------:R-:W-:Y:S04]  /*09c0*/  LDS.128 R16, [R30] ;  /* 0x000000001e107984 */ /* 0x000fe80000000c00 */
[----:B------:R-:W0:Y:S04]  /*09d0*/  LDS.128 R12, [R28] ;  /* 0x000000001c0c7984 */ /* 0x000e280000000c00 */
[----:B------:R-:W-:Y:S01]  /*09e0*/  LDS.128 R8, [R28+0x10] ;  /* 0x000010001c087984 */ /* 0x000fe20000000c00 */
[----:B0-----:R-:W-:-:S03]  /*09f0*/  FFMA R12, R16, R12, R7 ;  /* 0x0000000c100c7223 */ /* 0x001fc60000000007 */
[----:B------:R-:W0:Y:S01]  /*0a00*/  LDS.128 R4, [R30+0x10] ;  /* 0x000010001e047984 */ /* 0x000e220000000c00 */
[----:B------:R-:W-:-:S04]  /*0a10*/  FFMA R13, R17, R13, R12 ;  /* 0x0000000d110d7223 */ /* 0x000fc8000000000c */
[----:B------:R-:W-:-:S04]  /*0a20*/  FFMA R14, R18, R14, R13 ;  /* 0x0000000e120e7223 */ /* 0x000fc8000000000d */
[----:B------:R-:W-:Y:S02]  /*0a30*/  FFMA R15, R19, R15, R14 ;  /* 0x0000000f130f7223 */ /* 0x000fe4000000000e */
[----:B------:R-:W-:Y:S02]  /*0a40*/  LDS.128 R16, [R28+0x20] ;  /* 0x000020001c107984 */ /* 0x000fe40000000c00 */
[----:B0-----:R-:W-:Y:S02]  /*0a50*/  FFMA R4, R4, R8, R15 ;  /* 0x0000000804047223 */ /* 0x001fe4000000000f */
[----:B------:R-:W0:Y:S02]  /*0a60*/  LDS.128 R12, [R30+0x20] ;  /* 0x000020001e0c7984 */ /* 0x000e240000000c00 */
        /* <DEDUP_REMOVED lines=8> */
[----:B------:R-:W-:-:S04]  /*0af0*/  FFMA R15, R15, R19, R14 ;  /* 0x000000130f0f7223 */ /* 0x000fc8000000000e */
[----:B0-----:R-:W-:-:S04]  /*0b00*/  FFMA R4, R4, R8, R15 ;  /* 0x0000000804047223 */ /* 0x001fc8000000000f */
[----:B------:R-:W-:-:S04]  /*0b10*/  FFMA R5, R5, R9, R4 ;  /* 0x0000000905057223 */ /* 0x000fc80000000004 */
[----:B------:R-:W-:-:S04]  /*0b20*/  FFMA R6, R6, R10, R5 ;  /* 0x0000000a06067223 */ /* 0x000fc80000000005 */
[----:B------:R-:W-:Y:S01]  /*0b30*/  FFMA R35, R7, R11, R6 ;  /* 0x0000000b07237223 */ /* 0x000fe20000000006 */
[----:B------:R-:W-:Y:S06]  /*0b40*/  BAR.SYNC.DEFER_BLOCKING 0x0 ;  /* 0x0000000000007b1d */ /* 0x000fec0000010000 */
[----:B------:R-:W-:Y:S05]  /*0b50*/  BRA.U UP1, `(.L_x_12) ;  /* 0xfffffff501d87547 */ /* 0x000fea000b83ffff */
.L_x_11:
        /* <DEDUP_REMOVED lines=12> */
[----:B------:R-:W-:Y:S02]  /*0c20*/  LEA R22, R23, R30, 0x2 ;  /* 0x0000001e17167211 */ /* 0x000fe400078e10ff */
[----:B------:R-:W-:-:S03]  /*0c30*/  LEA R20, R21, R28, 0x2 ;  /* 0x0000001c15147211 */ /* 0x000fc600078e10ff */
[----:B--2---:R-:W-:Y:S04]  /*0c40*/  STS [R22], R25 ;  /* 0x0000001916007388 */ /* 0x004fe80000000800 */
[----:B---3--:R-:W-:Y:S01]  /*0c50*/  STS [R20], R31 ;  /* 0x0000001f14007388 */ /* 0x008fe20000000800 */
[----:B------:R-:W-:Y:S06]  /*0c60*/  BAR.SYNC.DEFER_BLOCKING 0x0 ;  /* 0x0000000000007b1d */ /* 0x000fec0000010000 */
[----:B------:R-:W-:Y:S04]  /*0c70*/  LDS.128 R12, [R30] ;  /* 0x000000001e0c7984 */ /* 0x000fe80000000c00 */
[----:B------:R-:W0:Y:S04]  /*0c80*/  LDS.128 R16, [R28] ;  /* 0x000000001c107984 */ /* 0x000e280000000c00 */
[----:B------:R-:W-:Y:S04]  /*0c90*/  LDS.128 R8, [R30+0x10] ;  /* 0x000010001e087984 */ /* 0x000fe80000000c00 */
[----:B------:R-:W1:Y:S01]  /*0ca0*/  LDS.128 R4, [R28+0x10] ;  /* 0x000010001c047984 */ /* 0x000e620000000c00 */
[----:B0-----:R-:W-:-:S04]  /*0cb0*/  FFMA R12, R12, R16, R35 ;  /* 0x000000100c0c7223 */ /* 0x001fc80000000023 */
[----:B------:R-:W-:-:S04]  /*0cc0*/  FFMA R13, R13, R17, R12 ;  /* 0x000000110d0d7223 */ /* 0x000fc8000000000c */
[----:B------:R-:W-:-:S04]  /*0cd0*/  FFMA R14, R14, R18, R13 ;  /* 0x000000120e0e7223 */ /* 0x000fc8000000000d */
[----:B------:R-:W-:Y:S02]  /*0ce0*/  FFMA R15, R15, R19, R14 ;  /* 0x000000130f0f7223 */ /* 0x000fe4000000000e */
[----:B------:R-:W-:Y:S02]  /*0cf0*/  LDS.128 R16, [R30+0x20] ;  /* 0x000020001e107984 */ /* 0x000fe40000000c00 */
[----:B-1----:R-:W-:Y:S02]  /*0d00*/  FFMA R4, R8, R4, R15 ;  /* 0x0000000408047223 */ /* 0x002fe4000000000f */
[----:B------:R-:W0:Y:S02]  /*0d10*/  LDS.128 R12, [R28+0x20] ;  /* 0x000020001c0c7984 */ /* 0x000e240000000c00 */
[----:B------:R-:W-:-:S04]  /*0d20*/  FFMA R5, R9, R5, R4 ;  /* 0x0000000509057223 */ /* 0x000fc80000000004 */
[----:B------:R-:W-:Y:S01]  /*0d30*/  FFMA R6, R10, R6, R5 ;  /* 0x000000060a067223 */ /* 0x000fe20000000005 */
[----:B------:R-:W-:-:S03]  /*0d40*/  LEA R5, R3, R24, 0x4 ;  /* 0x0000001803057211 */ /* 0x000fc600078e20ff */
[----:B------:R-:W-:Y:S02]  /*0d50*/  FFMA R7, R11, R7, R6 ;  /* 0x000000070b077223 */ /* 0x000fe40000000006 */
[----:B------:R-:W-:Y:S01]  /*0d60*/  IMAD.WIDE R32, R5, 0x4, R32 ;  /* 0x0000000405207825 */ /* 0x000fe200078e0220 */
[----:B------:R-:W-:Y:S03]  /*0d70*/  LDS.128 R8, [R30+0x30] ;  /* 0x000030001e087984 */ /* 0x000fe60000000c00 */
[----:B0-----:R-:W-:Y:S02]  /*0d80*/  FFMA R12, R16, R12, R7 ;  /* 0x0000000c100c7223 */ /* 0x001fe40000000007 */
[----:B------:R-:W0:Y:S01]  /*0d90*/  LDS.128 R4, [R28+0x30] ;  /* 0x000030001c047984 */ /* 0x000e220000000c00 */
[----:B------:R-:W-:Y:S06]  /*0da0*/  BAR.SYNC.DEFER_BLOCKING 0x0 ;  /* 0x0000000000007b1d */ /* 0x000fec0000010000 */
[----:B------:R-:W2:Y:S04]  /*0db0*/  LDG.E R27, desc[UR12][R26.64+0x40] ;  /* 0x0000400c1a1b7981 */ /* 0x000ea8000c1e1900 */
[----:B------:R-:W3:Y:S01]  /*0dc0*/  LDG.E R33, desc[UR12][R32.64] ;  /* 0x0000000c20217981 */ /* 0x000ee2000c1e1900 */
[----:B------:R-:W-:-:S04]  /*0dd0*/  FFMA R13, R17, R13, R12 ;  /* 0x0000000d110d7223 */ /* 0x000fc8000000000c */
[----:B------:R-:W-:-:S04]  /*0de0*/  FFMA R14, R18, R14, R13 ;  /* 0x0000000e120e7223 */ /* 0x000fc8000000000d */
[----:B------:R-:W-:-:S04]  /*0df0*/  FFMA R25, R19, R15, R14 ;  /* 0x0000000f13197223 */ /* 0x000fc8000000000e */
[----:B0-----:R-:W-:-:S04]  /*0e00*/  FFMA R4, R8, R4, R25 ;  /* 0x0000000408047223 */ /* 0x001fc80000000019 */
[----:B------:R-:W-:-:S04]  /*0e10*/  FFMA R5, R9, R5, R4 ;  /* 0x0000000509057223 */ /* 0x000fc80000000004 */
[----:B------:R-:W-:-:S04]  /*0e20*/  FFMA R6, R10, R6, R5 ;  /* 0x000000060a067223 */ /* 0x000fc80000000005 */
[----:B------:R-:W-:Y:S01]  /*0e30*/  FFMA R25, R11, R7, R6 ;  /* 0x000000070b197223 */ /* 0x000fe20000000006 */
[----:B------:R-:W-:Y:S01]  /*0e40*/  UIADD3 UR4, UPT, UPT, UR4, 0x20, URZ ;  /* 0x0000002004047890 */ /* 0x000fe2000fffe0ff */
        /* <DEDUP_REMOVED lines=15> */
[----:B------:R-:W-:-:S04]  /*0f40*/  FFMA R6, R10, R6, R5 ;  /* 0x000000060a067223 */ /* 0x000fc80000000005 */
[----:B------:R-:W-:Y:S02]  /*0f50*/  FFMA R25, R11, R7, R6 ;  /* 0x000000070b197223 */ /* 0x000fe40000000006 */
[----:B------:R-:W-:Y:S04]  /*0f60*/  LDS.128 R4, [R30+0x30] ;  /* 0x000030001e047984 */ /* 0x000fe80000000c00 */
[----:B------:R-:W1:Y:S01]  /*0f70*/  LDS.128 R8, [R28+0x30] ;  /* 0x000030001c087984 */ /* 0x000e620000000c00 */
[----:B0-----:R-:W-:-:S04]  /*0f80*/  FFMA R12, R12, R16, R25 ;  /* 0x000000100c0c7223 */ /* 0x001fc80000000019 */
[----:B------:R-:W-:-:S04]  /*0f90*/  FFMA R13, R13, R17, R12 ;  /* 0x000000110d0d7223 */ /* 0x000fc8000000000c */
[----:B------:R-:W-:-:S04]  /*0fa0*/  FFMA R14, R14, R18, R13 ;  /* 0x000000120e0e7223 */ /* 0x000fc8000000000d */
[----:B------:R-:W-:-:S04]  /*0fb0*/  FFMA R15, R15, R19, R14 ;  /* 0x000000130f0f7223 */ /* 0x000fc8000000000e */
[----:B-1----:R-:W-:-:S04]  /*0fc0*/  FFMA R4, R4, R8, R15 ;  /* 0x0000000804047223 */ /* 0x002fc8000000000f */
[----:B------:R-:W-:-:S04]  /*0fd0*/  FFMA R5, R5, R9, R4 ;  /* 0x0000000905057223 */ /* 0x000fc80000000004 */
[----:B------:R-:W-:-:S04]  /*0fe0*/  FFMA R6, R6, R10, R5 ;  /* 0x0000000a06067223 */ /* 0x000fc80000000005 */
[----:B------:R-:W-:Y:S01]  /*0ff0*/  FFMA R35, R7, R11, R6 ;  /* 0x0000000b07237223 */ /* 0x000fe20000000006 */
[----:B------:R-:W-:Y:S06]  /*1000*/  BAR.SYNC.DEFER_BLOCKING 0x0 ;  /* 0x0000000000007b1d */ /* 0x000fec0000010000 */
.L_x_13:
[----:B------:R-:W-:Y:S05]  /*1010*/  BRA.U UP0, `(.L_x_10) ;  /* 0x0000000100987547 */ /* 0x000fea000b800000 */
[----:B------:R-:W0:Y:S01]  /*1020*/  LDC.64 R12, c[0x0][0x380] ;  /* 0x0000e000ff0c7b82 */ /* 0x000e220000000a00 */
[----:B------:R-:W-:Y:S02]  /*1030*/  IMAD R5, R29, R2, UR4 ;  /* 0x000000041d057e24 */ /* 0x000fe4000f8e0202 */
[----:B------:R-:W-:-:S05]  /*1040*/  IMAD R3, R3, UR4, R0 ;  /* 0x0000000403037c24 */ /* 0x000fca000f8e0200 */
[----:B------:R-:W1:Y:S01]  /*1050*/  LDC.64 R14, c[0x0][0x388] ;  /* 0x0000e200ff0e7b82 */ /* 0x000e620000000a00 */
[----:B0-----:R-:W-:-:S04]  /*1060*/  IMAD.WIDE R12, R5, 0x4, R12 ;  /* 0x00000004050c7825 */ /* 0x001fc800078e020c */
[----:B-1----:R-:W-:Y:S02]  /*1070*/  IMAD.WIDE R14, R3, 0x4, R14 ;  /* 0x00000004030e7825 */ /* 0x002fe400078e020e */
[----:B------:R-:W2:Y:S04]  /*1080*/  LDG.E R3, desc[UR12][R12.64] ;  /* 0x0000000c0c037981 */ /* 0x000ea8000c1e1900 */
        /* <DEDUP_REMOVED lines=9> */
[----:B------:R-:W1:Y:S04]  /*1120*/  LDS.128 R8, [R28+0x10] ;  /* 0x000010001c087984 */ /* 0x000e680000000c00 */
[----:B------:R-:W-:Y:S04]  /*1130*/  LDS.128 R12, [R30+0x20] ;  /* 0x000020001e0c7984 */ /* 0x000fe80000000c00 */
[----:B------:R-:W2:Y:S01]  /*1140*/  LDS.128 R16, [R28+0x20] ;  /* 0x000020001c107984 */ /* 0x000ea20000000c00 */
        /* <DEDUP_REMOVED lines=9> */
[----:B------:R-:W-:-:S04]  /*11e0*/  FFMA R7, R7, R11, R6 ;  /* 0x0000000b07077223 */ /* 0x000fc80000000006 */
[----:B--2---:R-:W-:-:S04]  /*11f0*/  FFMA R12, R12, R16, R7 ;  /* 0x000000100c0c7223 */ /* 0x004fc80000000007 */
        /* <DEDUP_REMOVED lines=8> */
.L_x_10:
[----:B------:R-:W0:Y:S01]  /*1280*/  LDC.64 R4, c[0x0][0x390] ;  /* 0x0000e400ff047b82 */ /* 0x000e220000000a00 */
[----:B------:R-:W-:-:S04]  /*1290*/  IMAD R3, R29, R2, R0 ;  /* 0x000000021d037224 */ /* 0x000fc800078e0200 */
[----:B0-----:R-:W-:-:S05]  /*12a0*/  IMAD.WIDE R2, R3, 0x4, R4 ;  /* 0x0000000403027825 */ /* 0x001fca00078e0204 */
[----:B------:R-:W-:Y:S01]  /*12b0*/  STG.E desc[UR12][R2.64], R35 ;  /* 0x0000002302007986 */ /* 0x000fe2000c10190c */
[----:B------:R-:W-:Y:S05]  /*12c0*/  EXIT ;  /* 0x000000000000794d */ /* 0x000fea0003800000 */
.L_x_14:
        /* <DEDUP_REMOVED lines=11> */
.L_x_22:


//--------------------- .text._Z11matmulNaivePfS_S_iii --------------------------
	.section	.text._Z11matmulNaivePfS_S_iii,"ax",@progbits
	.align	128
        .global         _Z11matmulNaivePfS_S_iii
        .type           _Z11matmulNaivePfS_S_iii,@function
        .size           _Z11matmulNaivePfS_S_iii,(.L_x_23 - _Z11matmulNaivePfS_S_iii)
        .other          _Z11matmulNaivePfS_S_iii,@"STO_CUDA_ENTRY STV_DEFAULT"
_Z11matmulNaivePfS_S_iii:
.text._Z11matmulNaivePfS_S_iii:
        /* <DEDUP_REMOVED lines=13> */
[----:B------:R-:W0:Y:S01]  /*00d0*/  LDC R14, c[0x0][0x3a0] ;  /* 0x0000e800ff0e7b82 */ /* 0x000e220000000800 */
[----:B------:R-:W1:Y:S01]  /*00e0*/  LDCU.64 UR6, c[0x0][0x358] ;  /* 0x00006b00ff0677ac */ /* 0x000e620008000a00 */
[----:B------:R-:W-:Y:S01]  /*00f0*/  HFMA2 R12, -RZ, RZ, 0, 0 ;  /* 0x00000000ff0c7431 */ /* 0x000fe200000001ff */
[----:B0-----:R-:W-:-:S13]  /*0100*/  ISETP.GE.AND P0, PT, R14, 0x1, PT ;  /* 0x000000010e00780c */ /* 0x001fda0003f06270 */
[----:B-1----:R-:W-:Y:S05]  /*0110*/  @!P0 BRA `(.L_x_15) ;  /* 0x0000000400b88947 */ /* 0x002fea0003800000 */
[C---:B------:R-:W-:Y:S01]  /*0120*/  ISETP.GE.U32.AND P1, PT, R14.reuse, 0x8, PT ;  /* 0x000000080e00780c */ /* 0x040fe20003f26070 */
[----:B------:R-:W-:Y:S01]  /*0130*/  IMAD R17, R15, R2, RZ ;  /* 0x000000020f117224 */ /* 0x000fe200078e02ff */
[----:B------:R-:W-:Y:S02]  /*0140*/  LOP3.LUT R25, R14, 0x7, RZ, 0xc0, !PT ;  /* 0x000000070e197812 */ /* 0x000fe400078ec0ff */
[----:B------:R-:W-:Y:S02]  /*0150*/  MOV R12, RZ ;  /* 0x000000ff000c7202 */ /* 0x000fe40000000f00 */
[----:B------:R-:W-:Y:S02]  /*0160*/  ISETP.NE.AND P0, PT, R25, RZ, PT ;  /* 0x000000ff1900720c */ /* 0x000fe40003f05270 */
[----:B------:R-:W-:-:S05]  /*0170*/  MOV R18, RZ ;  /* 0x000000ff00127202 */ /* 0x000fca0000000f00 */
[----:B------:R-:W-:Y:S06]  /*0180*/  @!P1 BRA `(.L_x_16) ;  /* 0x0000000000c49947 */ /* 0x000fec0003800000 */
[----:B------:R-:W0:Y:S01]  /*0190*/  LDCU.64 UR4, c[0x0][0x380] ;  /* 0x00007000ff0477ac */ /* 0x000e220008000a00 */
[----:B------:R-:W-:Y:S02]  /*01a0*/  LOP3.LUT R18, R14, 0x7ffffff8, RZ, 0xc0, !PT ;  /* 0x7ffffff80e127812 */ /* 0x000fe400078ec0ff */
[----:B------:R-:W-:Y:S02]  /*01b0*/  MOV R12, RZ ;  /* 0x000000ff000c7202 */ /* 0x000fe40000000f00 */
[----:B------:R-:W-:Y:S02]  /*01c0*/  MOV R16, R17 ;  /* 0x0000001100107202 */ /* 0x000fe40000000f00 */
[----:B------:R-:W-:Y:S02]  /*01d0*/  MOV R20, R0 ;  /* 0x0000000000147202 */ /* 0x000fe40000000f00 */
[----:B------:R-:W-:Y:S01]  /*01e0*/  IADD3 R19, PT, PT, -R18, RZ, RZ ;  /* 0x000000ff12137210 */ /* 0x000fe20007ffe1ff */
[----:B0-----:R-:W-:-:S04]  /*01f0*/  UIADD3 UR4, UP0, UPT, UR4, 0x10, URZ ;  /* 0x0000001004047890 */ /* 0x001fc8000ff1e0ff */
[----:B------:R-:W-:-:S12]  /*0200*/  UIADD3.X UR5, UPT, UPT, URZ, UR5, URZ, UP0, !UPT ;  /* 0x00000005ff057290 */ /* 0x000fd800087fe4ff */
.L_x_17:
[----:B------:R-:W0:Y:S01]  /*0210*/  LDC.64 R28, c[0x0][0x388] ;  /* 0x0000e200ff1c7b82 */ /* 0x000e220000000a00 */
[----:B------:R-:W-:Y:S02]  /*0220*/  MOV R4, UR4 ;  /* 0x0000000400047c02 */ /* 0x000fe40008000f00 */
[----:B------:R-:W-:-:S03]  /*0230*/  MOV R5, UR5 ;  /* 0x0000000500057c02 */ /* 0x000fc60008000f00 */
[----:B------:R-:W-:-:S05]  /*0240*/  IMAD.WIDE R4, R16, 0x4, R4 ;  /* 0x0000000410047825 */ /* 0x000fca00078e0204 */
[----:B------:R-:W2:Y:S04]  /*0250*/  LDG.E R21, desc[UR6][R4.64+-0xc] ;  /* 0xfffff40604157981 */ /* 0x000ea8000c1e1900 */
[----:B------:R-:W3:Y:S01]  /*0260*/  LDG.E R27, desc[UR6][R4.64+-0x8] ;  /* 0xfffff806041b7981 */ /* 0x000ee2000c1e1900 */
[----:B0-----:R-:W-:-:S05]  /*0270*/  IMAD.WIDE R28, R20, 0x4, R28 ;  /* 0x00000004141c7825 */ /* 0x001fca00078e021c */
[----:B------:R-:W4:Y:S01]  /*0280*/  LDG.E R13, desc[UR6][R28.64] ;  /* 0x000000061c0d7981 */ /* 0x000f22000c1e1900 */
[----:B------:R-:W-:-:S05]  /*0290*/  IMAD.WIDE R22, R3, 0x4, R28 ;  /* 0x0000000403167825 */ /* 0x000fca00078e021c */
[----:B------:R-:W2:Y:S04]  /*02a0*/  LDG.E R24, desc[UR6][R22.64] ;  /* 0x0000000616187981 */ /* 0x000ea8000c1e1900 */
[----:B------:R-:W4:Y:S01]  /*02b0*/  LDG.E R29, desc[UR6][R4.64+-0x10] ;  /* 0xfffff006041d7981 */ /* 0x000f22000c1e1900 */
[----:B------:R-:W-:-:S05]  /*02c0*/  IMAD.WIDE R8, R3, 0x4, R22 ;  /* 0x0000000403087825 */ /* 0x000fca00078e0216 */
[----:B------:R0:W3:Y:S01]  /*02d0*/  LDG.E R26, desc[UR6][R8.64] ;  /* 0x00000006081a7981 */ /* 0x0000e2000c1e1900 */
[----:B------:R-:W-:-:S04]  /*02e0*/  IMAD.WIDE R10, R3, 0x4, R8 ;  /* 0x00000004030a7825 */ /* 0x000fc800078e0208 */
[----:B------:R-:W-:Y:S02]  /*02f0*/  IMAD.WIDE R6, R3, 0x4, R10 ;  /* 0x0000000403067825 */ /* 0x000fe400078e020a */
[----:B------:R-:W5:Y:S04]  /*0300*/  LDG.E R10, desc[UR6][R10.64] ;  /* 0x000000060a0a7981 */ /* 0x000f68000c1e1900 */
[----:B------:R-:W5:Y:S01]  /*0310*/  LDG.E R11, desc[UR6][R4.64+0x8] ;  /* 0x00000806040b7981 */ /* 0x000f62000c1e1900 */
[----:B----4-:R-:W-:Y:S01]  /*0320*/  FFMA R28, R29, R13, R12 ;  /* 0x0000000d1d1c7223 */ /* 0x010fe2000000000c */
[----:B------:R-:W-:Y:S02]  /*0330*/  IMAD.WIDE R12, R3, 0x4, R6 ;  /* 0x00000004030c7825 */ /* 0x000fe400078e0206 */
[----:B------:R-:W5:Y:S02]  /*0340*/  LDG.E R29, desc[UR6][R4.64+-0x4] ;  /* 0xfffffc06041d7981 */ /* 0x000f64000c1e1900 */
[----:B--2---:R-:W-:-:S02]  /*0350*/  FFMA R24, R21, R24, R28 ;  /* 0x0000001815187223 */ /* 0x004fc4000000001c */
[----:B------:R-:W2:Y:S01]  /*0360*/  LDG.E R6, desc[UR6][R6.64] ;  /* 0x0000000606067981 */ /* 0x000ea2000c1e1900 */
[----:B------:R-:W-:-:S03]  /*0370*/  IMAD.WIDE R22, R3, 0x4, R12 ;  /* 0x0000000403167825 */ /* 0x000fc600078e020c */
[----:B------:R-:W2:Y:S04]  /*0380*/  LDG.E R21, desc[UR6][R4.64] ;  /* 0x0000000604157981 */ /* 0x000ea8000c1e1900 */
[----:B------:R-:W4:Y:S01]  /*0390*/  LDG.E R12, desc[UR6][R12.64] ;  /* 0x000000060c0c7981 */ /* 0x000f22000c1e1900 */
[----:B0-----:R-:W-:-:S03]  /*03a0*/  IMAD.WIDE R8, R3, 0x4, R22 ;  /* 0x0000000403087825 */ /* 0x001fc600078e0216 */
[----:B------:R-:W4:Y:S04]  /*03b0*/  LDG.E R7, desc[UR6][R4.64+0x4] ;  /* 0x0000040604077981 */ /* 0x000f28000c1e1900 */
[----:B------:R-:W4:Y:S04]  /*03c0*/  LDG.E R28, desc[UR6][R22.64] ;  /* 0x00000006161c7981 */ /* 0x000f28000c1e1900 */
[----:B------:R-:W4:Y:S04]  /*03d0*/  LDG.E R13, desc[UR6][R4.64+0xc] ;  /* 0x00000c06040d7981 */ /* 0x000f28000c1e1900 */
[----:B------:R-:W4:Y:S01]  /*03e0*/  LDG.E R8, desc[UR6][R8.64] ;  /* 0x0000000608087981 */ /* 0x000f22000c1e1900 */
[----:B---3--:R-:W-:Y:S01]  /*03f0*/  FFMA R24, R27, R26, R24 ;  /* 0x0000001a1b187223 */ /* 0x008fe20000000018 */
[----:B------:R-:W-:-:S04]  /*0400*/  IADD3 R19, PT, PT, R19, 0x8, RZ ;  /* 0x0000000813137810 */ /* 0x000fc80007ffe0ff */
[----:B------:R-:W-:Y:S02]  /*0410*/  ISETP.NE.AND P1, PT, R19, RZ, PT ;  /* 0x000000ff1300720c */ /* 0x000fe40003f25270 */
[----:B------:R-:W-:Y:S02]  /*0420*/  LEA R20, R3, R20, 0x3 ;  /* 0x0000001403147211 */ /* 0x000fe400078e18ff */
[----:B------:R-:W-:Y:S01]  /*0430*/  IADD3 R16, PT, PT, R16, 0x8, RZ ;  /* 0x0000000810107810 */ /* 0x000fe20007ffe0ff */
[----:B-----5:R-:W-:-:S04]  /*0440*/  FFMA R10, R29, R10, R24 ;  /* 0x0000000a1d0a7223 */ /* 0x020fc80000000018 */
[----:B--2---:R-:W-:-:S04]  /*0450*/  FFMA R6, R21, R6, R10 ;  /* 0x0000000615067223 */ /* 0x004fc8000000000a */
[----:B----4-:R-:W-:-:S04]  /*0460*/  FFMA R6, R7, R12, R6 ;  /* 0x0000000c07067223 */ /* 0x010fc80000000006 */
[----:B------:R-:W-:-:S04]  /*0470*/  FFMA R6, R11, R28, R6 ;  /* 0x0000001c0b067223 */ /* 0x000fc80000000006 */
[----:B------:R-:W-:Y:S01]  /*0480*/  FFMA R12, R13, R8, R6 ;  /* 0x000000080d0c7223 */ /* 0x000fe20000000006 */
[----:B------:R-:W-:Y:S06]  /*0490*/  @P1 BRA `(.L_x_17) ;  /* 0xfffffffc005c1947 */ /* 0x000fec000383ffff */
.L_x_16:
[----:B------:R-:W-:Y:S05]  /*04a0*/  @!P0 BRA `(.L_x_15) ;  /* 0x0000000000d48947 */ /* 0x000fea0003800000 */
[----:B------:R-:W-:Y:S02]  /*04b0*/  ISETP.GE.U32.AND P0, PT, R25, 0x4, PT ;  /* 0x000000041900780c */ /* 0x000fe40003f06070 */
[----:B------:R-:W-:-:S04]  /*04c0*/  LOP3.LUT R13, R14, 0x3, RZ, 0xc0, !PT ;  /* 0x000000030e0d7812 */ /* 0x000fc800078ec0ff */
[----:B------:R-:W-:-:S07]  /*04d0*/  ISETP.NE.AND P1, PT, R13, RZ, PT ;  /* 0x000000ff0d00720c */ /* 0x000fce0003f25270 */
[----:B------:R-:W-:Y:S06]  /*04e0*/  @!P0 BRA `(.L_x_18) ;  /* 0x0000000000588947 */ /* 0x000fec0003800000 */
[----:B------:R-:W0:Y:S01]  /*04f0*/  LDC.64 R10, c[0x0][0x388] ;  /* 0x0000e200ff0a7b82 */ /* 0x000e220000000a00 */
[----:B------:R-:W-:Y:S01]  /*0500*/  IMAD R9, R18, R3, R0 ;  /* 0x0000000312097224 */ /* 0x000fe200078e0200 */
[----:B------:R-:W-:-:S06]  /*0510*/  IADD3 R7, PT, PT, R17, R18, RZ ;  /* 0x0000001211077210 */ /* 0x000fcc0007ffe0ff */
[----:B------:R-:W1:Y:S01]  /*0520*/  LDC.64 R4, c[0x0][0x380] ;  /* 0x0000e000ff047b82 */ /* 0x000e620000000a00 */
[----:B0-----:R-:W-:-:S04]  /*0530*/  IMAD.WIDE R10, R9, 0x4, R10 ;  /* 0x00000004090a7825 */ /* 0x001fc800078e020a */
[----:B------:R-:W-:Y:S02]  /*0540*/  IMAD.WIDE R20, R3, 0x4, R10 ;  /* 0x0000000403147825 */ /* 0x000fe400078e020a */
[----:B------:R-:W2:Y:S02]  /*0550*/  LDG.E R10, desc[UR6][R10.64] ;  /* 0x000000060a0a7981 */ /* 0x000ea4000c1e1900 */
[----:B-1----:R-:W-:-:S04]  /*0560*/  IMAD.WIDE R4, R7, 0x4, R4 ;  /* 0x0000000407047825 */ /* 0x002fc800078e0204 */
[C---:B------:R-:W-:Y:S01]  /*0570*/  IMAD.WIDE R6, R3.reuse, 0x4, R20 ;  /* 0x0000000403067825 */ /* 0x040fe200078e0214 */
[----:B------:R-:W2:Y:S04]  /*0580*/  LDG.E R19, desc[UR6][R4.64] ;  /* 0x0000000604137981 */ /* 0x000ea8000c1e1900 */
[----:B------:R-:W3:Y:S01]  /*0590*/  LDG.E R20, desc[UR6][R20.64] ;  /* 0x0000000614147981 */ /* 0x000ee2000c1e1900 */
[----:B------:R-:W-:-:S03]  /*05a0*/  IMAD.WIDE R8, R3, 0x4, R6 ;  /* 0x0000000403087825 */ /* 0x000fc600078e0206 */
[----:B------:R-:W3:Y:S04]  /*05b0*/  LDG.E R16, desc[UR6][R4.64+0x4] ;  /* 0x0000040604107981 */ /* 0x000ee8000c1e1900 */
[----:B------:R-:W4:Y:S04]  /*05c0*/  LDG.E R22, desc[UR6][R6.64] ;  /* 0x0000000606167981 */ /* 0x000f28000c1e1900 */
[----:B------:R-:W4:Y:S04]  /*05d0*/  LDG.E R23, desc[UR6][R4.64+0x8] ;  /* 0x0000080604177981 */ /* 0x000f28000c1e1900 */
[----:B------:R-:W5:Y:S04]  /*05e0*/  LDG.E R25, desc[UR6][R4.64+0xc] ;  /* 0x00000c0604197981 */ /* 0x000f68000c1e1900 */
[----:B------:R-:W5:Y:S01]  /*05f0*/  LDG.E R8, desc[UR6][R8.64] ;  /* 0x0000000608087981 */ /* 0x000f62000c1e1900 */
[----:B------:R-:W-:Y:S01]  /*0600*/  IADD3 R18, PT, PT, R18, 0x4, RZ ;  /* 0x0000000412127810 */ /* 0x000fe20007ffe0ff */
[----:B--2---:R-:W-:-:S04]  /*0610*/  FFMA R19, R19, R10, R12 ;  /* 0x0000000a13137223 */ /* 0x004fc8000000000c */
[----:B---3--:R-:W-:-:S04]  /*0620*/  FFMA R16, R16, R20, R19 ;  /* 0x0000001410107223 */ /* 0x008fc80000000013 */
[----:B----4-:R-:W-:-:S04]  /*0630*/  FFMA R16, R23, R22, R16 ;  /* 0x0000001617107223 */ /* 0x010fc80000000010 */
[----:B-----5:R-:W-:-:S07]  /*0640*/  FFMA R12, R25, R8, R16 ;  /* 0x00000008190c7223 */ /* 0x020fce0000000010 */
.L_x_18:
[----:B------:R-:W-:Y:S05]  /*0650*/  @!P1 BRA `(.L_x_15) ;  /* 0x0000000000689947 */ /* 0x000fea0003800000 */
[----:B------:R-:W0:Y:S01]  /*0660*/  LDC.64 R10, c[0x0][0x388] ;  /* 0x0000e200ff0a7b82 */ /* 0x000e220000000a00 */
[----:B------:R-:W-:Y:S02]  /*0670*/  ISETP.NE.AND P0, PT, R13, 0x1, PT ;  /* 0x000000010d00780c */ /* 0x000fe40003f05270 */
[----:B------:R-:W-:-:S04]  /*0680*/  LOP3.LUT R14, R14, 0x1, RZ, 0xc0, !PT ;  /* 0x000000010e0e7812 */ /* 0x000fc800078ec0ff */
[----:B------:R-:W-:Y:S01]  /*0690*/  ISETP.NE.U32.AND P1, PT, R14, 0x1, PT ;  /* 0x000000010e00780c */ /* 0x000fe20003f25070 */
[----:B------:R-:W1:Y:S06]  /*06a0*/  LDC.64 R8, c[0x0][0x380] ;  /* 0x0000e000ff087b82 */ /* 0x000e6c0000000a00 */
[C---:B------:R-:W-:Y:S01]  /*06b0*/  @P0 IMAD R19, R18.reuse, R3, R0 ;  /* 0x0000000312130224 */ /* 0x040fe200078e0200 */
[----:B------:R-:W-:Y:S01]  /*06c0*/  @P0 IADD3 R13, PT, PT, R17, R18, RZ ;  /* 0x00000012110d0210 */ /* 0x000fe20007ffe0ff */
[----:B------:R-:W2:Y:S01]  /*06d0*/  LDC.64 R6, c[0x0][0x380] ;  /* 0x0000e000ff067b82 */ /* 0x000ea20000000a00 */
[----:B------:R-:W-:-:S07]  /*06e0*/  @P0 IADD3 R18, PT, PT, R18, 0x2, RZ ;  /* 0x0000000212120810 */ /* 0x000fce0007ffe0ff */
[----:B------:R-:W3:Y:S01]  /*06f0*/  LDC.64 R4, c[0x0][0x388] ;  /* 0x0000e200ff047b82 */ /* 0x000ee20000000a00 */
[----:B0-----:R-:W-:-:S04]  /*0700*/  @P0 IMAD.WIDE R10, R19, 0x4, R10 ;  /* 0x00000004130a0825 */ /* 0x001fc800078e020a */
[----:B------:R-:W-:Y:S01]  /*0710*/  @!P1 IMAD R19, R18, R3, R0 ;  /* 0x0000000312139224 */ /* 0x000fe200078e0200 */
[----:B------:R-:W4:Y:S01]  /*0720*/  @P0 LDG.E R14, desc[UR6][R10.64] ;  /* 0x000000060a0e0981 */ /* 0x000f22000c1e1900 */
[----:B-1----:R-:W-:Y:S01]  /*0730*/  @P0 IMAD.WIDE R8, R13, 0x4, R8 ;  /* 0x000000040d080825 */ /* 0x002fe200078e0208 */
[----:B------:R-:W-:-:S03]  /*0740*/  @!P1 IADD3 R13, PT, PT, R17, R18, RZ ;  /* 0x00000012110d9210 */ /* 0x000fc60007ffe0ff */
[----:B------:R-:W-:Y:S01]  /*0750*/  @P0 IMAD.WIDE R16, R3, 0x4, R10 ;  /* 0x0000000403100825 */ /* 0x000fe200078e020a */
[----:B------:R-:W5:Y:S04]  /*0760*/  @P0 LDG.E R18, desc[UR6][R8.64+0x4] ;  /* 0x0000040608120981 */ /* 0x000f68000c1e1900 */
[----:B------:R-:W4:Y:S01]  /*0770*/  @P0 LDG.E R3, desc[UR6][R8.64] ;  /* 0x0000000608030981 */ /* 0x000f22000c1e1900 */
[----:B--2---:R-:W-:-:S03]  /*0780*/  @!P1 IMAD.WIDE R6, R13, 0x4, R6 ;  /* 0x000000040d069825 */ /* 0x004fc600078e0206 */
[----:B------:R-:W5:Y:S01]  /*0790*/  @P0 LDG.E R16, desc[UR6][R16.64] ;  /* 0x0000000610100981 */ /* 0x000f62000c1e1900 */
[----:B---3--:R-:W-:-:S03]  /*07a0*/  @!P1 IMAD.WIDE R4, R19, 0x4, R4 ;  /* 0x0000000413049825 */ /* 0x008fc600078e0204 */
[----:B------:R-:W2:Y:S04]  /*07b0*/  @!P1 LDG.E R7, desc[UR6][R6.64] ;  /* 0x0000000606079981 */ /* 0x000ea8000c1e1900 */
[----:B------:R-:W2:Y:S01]  /*07c0*/  @!P1 LDG.E R4, desc[UR6][R4.64] ;  /* 0x0000000604049981 */ /* 0x000ea2000c1e1900 */
[----:B----4-:R-:W-:-:S04]  /*07d0*/  @P0 FFMA R3, R3, R14, R12 ;  /* 0x0000000e03030223 */ /* 0x010fc8000000000c */
[----:B-----5:R-:W-:-:S04]  /*07e0*/  @P0 FFMA R12, R18, R16, R3 ;  /* 0x00000010120c0223 */ /* 0x020fc80000000003 */
[----:B--2---:R-:W-:-:S07]  /*07f0*/  @!P1 FFMA R12, R7, R4, R12 ;  /* 0x00000004070c9223 */ /* 0x004fce000000000c */
.L_x_15:
[----:B------:R-:W0:Y:S01]  /*0800*/  LDC.64 R4, c[0x0][0x390] ;  /* 0x0000e400ff047b82 */ /* 0x000e220000000a00 */
[----:B------:R-:W-:-:S04]  /*0810*/  IMAD R3, R15, R2, R0 ;  /* 0x000000020f037224 */ /* 0x000fc800078e0200 */
[----:B0-----:R-:W-:-:S05]  /*0820*/  IMAD.WIDE R2, R3, 0x4, R4 ;  /* 0x0000000403027825 */ /* 0x001fca00078e0204 */
[----:B------:R-:W-:Y:S01]  /*0830*/  STG.E desc[UR6][R2.64], R12 ;  /* 0x0000000c02007986 */ /* 0x000fe2000c101906 */
[----:B------:R-:W-:Y:S05]  /*0840*/  EXIT ;  /* 0x000000000000794d */ /* 0x000fea0003800000 */
.L_x_19:
        /* <DEDUP_REMOVED lines=11> */
.L_x_23:


//--------------------- .nv.shared._Z14matmulBankOpt2PfS_S_iii --------------------------
	.section	.nv.shared._Z14matmulBankOpt2PfS_S_iii,"aw",@nobits
	.sectionflags	@""
	.align	4
.nv.shared._Z14matmulBankOpt2PfS_S_iii:
	.zero		3136


//--------------------- .nv.shared.reserved.0     --------------------------
	.section	.nv.shared.reserved.0,"aw",@nobits
	.weak		__nv_reservedSMEM_offset_0_alias
	.size		__nv_reservedSMEM_offset_0_alias, 0, 64
	.other		__nv_reservedSMEM_offset_0_alias,@"STO_CUDA_RESERVED_SHARED STV_DEFAULT"
__nv_reservedSMEM_offset_0_alias:
	.zero		0
	.zero		64


//--------------------- .nv.shared._Z13matmulBankOptPfS_S_iii --------------------------
	.section	.nv.shared._Z13matmulBankOptPfS_S_iii,"aw",@nobits
	.sectionflags	@""
	.align	4
.nv.shared._Z13matmulBankOptPfS_S_iii:
	.zero		3072


//--------------------- .nv.shared._Z12matmulSharedPfS_S_iii --------------------------
	.section	.nv.shared._Z12matmulSharedPfS_S_iii,"aw",@nobits
	.sectionflags	@""
	.align	4
.nv.shared._Z12matmulSharedPfS_S_iii:
	.zero		3072


//--------------------- .nv.constant0._Z14matmulBankOpt2PfS_S_iii --------------------------
	.section	.nv.constant0._Z14matmulBankOpt2PfS_S_iii,"a",@progbits
	.sectionflags	@""
	.align	4
.nv.constant0._Z14matmulBankOpt2PfS_S_iii:
	.zero		932


//--------------------- .nv.constant0._Z13matmulBankOptPfS_S_iii --------------------------
	.section	.nv.constant0._Z13matmulBankOptPfS_S_iii,"a",@progbits
	.sectionflags	@""
	.align	4
.nv.constant0._Z13matmulBankOptPfS_S_iii:
	.zero		932


//--------------------- .nv.constant0._Z12matmulSharedPfS_S_iii --------------------------
	.section	.nv.constant0._Z12matmulSharedPfS_S_iii,"a",@progbits
	.sectionflags	@""
	.align	4
.nv.constant0._Z12matmulSharedPfS_S_iii:
	.zero		932


//--------------------- .nv.constant0._Z11matmulNaivePfS_S_iii --------------------------
	.section	.nv.constant0._Z11matmulNaivePfS_S_iii,"a",@progbits
	.sectionflags	@""
	.align	4
.nv.constant0._Z11matmulNaivePfS_S_iii:
	.zero		932


//--------------------- SYMBOLS --------------------------

	.type		.nv.reservedSmem.offset0,@object
	.size		.nv.reservedSmem.offset0,0x4
	.type		.nv.reservedSmem.cap,@object
	.size		.nv.reservedSmem.cap,0x4
